//
// Generated by NVIDIA NVVM Compiler
//
// Compiler Build ID: CL-36424714
// Cuda compilation tools, release 13.0, V13.0.88
// Based on NVVM 20.0.0
//

.version 9.0
.target sm_100
.address_size 64

	// .globl	_Z6cal_piPfifii

.visible .entry _Z6cal_piPfifii(
	.param .u64 .ptr .align 1 _Z6cal_piPfifii_param_0,
	.param .u32 _Z6cal_piPfifii_param_1,
	.param .f32 _Z6cal_piPfifii_param_2,
	.param .u32 _Z6cal_piPfifii_param_3,
	.param .u32 _Z6cal_piPfifii_param_4
)
{
	.reg .pred 	%p<7>;
	.reg .b32 	%r<34>;
	.reg .b32 	%f<29>;
	.reg .b64 	%rd<5>;
	.reg .b64 	%fd<44>;

	ld.param.u64 	%rd2, [_Z6cal_piPfifii_param_0];
	ld.param.u32 	%r12, [_Z6cal_piPfifii_param_1];
	ld.param.f32 	%f9, [_Z6cal_piPfifii_param_2];
	ld.param.u32 	%r13, [_Z6cal_piPfifii_param_3];
	ld.param.u32 	%r14, [_Z6cal_piPfifii_param_4];
	mov.u32 	%r15, %ctaid.x;
	mov.u32 	%r16, %ntid.x;
	mov.u32 	%r17, %tid.x;
	mad.lo.s32 	%r32, %r15, %r16, %r17;
	setp.ge.s32 	%p1, %r32, %r12;
	@%p1 bra 	$L__BB0_7;
	cvta.to.global.u64 	%rd3, %rd2;
	cvt.f64.f32 	%fd1, %f9;
	mul.wide.s32 	%rd4, %r32, 4;
	add.s64 	%rd1, %rd3, %rd4;
	mul.lo.s32 	%r2, %r14, %r13;
	ld.global.f32 	%f28, [%rd1];
	add.s32 	%r18, %r32, %r2;
	max.s32 	%r19, %r12, %r18;
	setp.lt.s32 	%p2, %r18, %r12;
	selp.u32 	%r20, 1, 0, %p2;
	add.s32 	%r21, %r18, %r20;
	sub.s32 	%r22, %r19, %r21;
	div.u32 	%r23, %r22, %r2;
	add.s32 	%r3, %r23, %r20;
	and.b32  	%r24, %r3, 3;
	setp.eq.s32 	%p3, %r24, 3;
	@%p3 bra 	$L__BB0_4;
	add.s32 	%r25, %r3, 1;
	and.b32  	%r26, %r25, 3;
	neg.s32 	%r30, %r26;
$L__BB0_3:
	.pragma "nounroll";
	cvt.rn.f64.s32 	%fd2, %r32;
	add.f64 	%fd3, %fd2, 0d3FE0000000000000;
	mul.f64 	%fd4, %fd3, %fd1;
	cvt.rn.f32.f64 	%f11, %fd4;
	mul.f32 	%f12, %f11, %f11;
	cvt.f64.f32 	%fd5, %f12;
	add.f64 	%fd6, %fd5, 0d3FF0000000000000;
	mov.f64 	%fd7, 0d4010000000000000;
	div.rn.f64 	%fd8, %fd7, %fd6;
	cvt.f64.f32 	%fd9, %f28;
	add.f64 	%fd10, %fd8, %fd9;
	cvt.rn.f32.f64 	%f28, %fd10;
	add.s32 	%r32, %r32, %r2;
	add.s32 	%r30, %r30, 1;
	setp.ne.s32 	%p4, %r30, 0;
	@%p4 bra 	$L__BB0_3;
$L__BB0_4:
	setp.lt.u32 	%p5, %r3, 3;
	@%p5 bra 	$L__BB0_6;
$L__BB0_5:
	cvt.rn.f64.s32 	%fd11, %r32;
	add.f64 	%fd12, %fd11, 0d3FE0000000000000;
	mul.f64 	%fd13, %fd12, %fd1;
	cvt.rn.f32.f64 	%f13, %fd13;
	mul.f32 	%f14, %f13, %f13;
	cvt.f64.f32 	%fd14, %f14;
	add.f64 	%fd15, %fd14, 0d3FF0000000000000;
	mov.f64 	%fd16, 0d4010000000000000;
	div.rn.f64 	%fd17, %fd16, %fd15;
	cvt.f64.f32 	%fd18, %f28;
	add.f64 	%fd19, %fd17, %fd18;
	cvt.rn.f32.f64 	%f15, %fd19;
	add.s32 	%r27, %r32, %r2;
	cvt.rn.f64.s32 	%fd20, %r27;
	add.f64 	%fd21, %fd20, 0d3FE0000000000000;
	mul.f64 	%fd22, %fd21, %fd1;
	cvt.rn.f32.f64 	%f16, %fd22;
	mul.f32 	%f17, %f16, %f16;
	cvt.f64.f32 	%fd23, %f17;
	add.f64 	%fd24, %fd23, 0d3FF0000000000000;
	div.rn.f64 	%fd25, %fd16, %fd24;
	cvt.f64.f32 	%fd26, %f15;
	add.f64 	%fd27, %fd25, %fd26;
	cvt.rn.f32.f64 	%f18, %fd27;
	add.s32 	%r28, %r27, %r2;
	cvt.rn.f64.s32 	%fd28, %r28;
	add.f64 	%fd29, %fd28, 0d3FE0000000000000;
	mul.f64 	%fd30, %fd29, %fd1;
	cvt.rn.f32.f64 	%f19, %fd30;
	mul.f32 	%f20, %f19, %f19;
	cvt.f64.f32 	%fd31, %f20;
	add.f64 	%fd32, %fd31, 0d3FF0000000000000;
	div.rn.f64 	%fd33, %fd16, %fd32;
	cvt.f64.f32 	%fd34, %f18;
	add.f64 	%fd35, %fd33, %fd34;
	cvt.rn.f32.f64 	%f21, %fd35;
	add.s32 	%r29, %r28, %r2;
	cvt.rn.f64.s32 	%fd36, %r29;
	add.f64 	%fd37, %fd36, 0d3FE0000000000000;
	mul.f64 	%fd38, %fd37, %fd1;
	cvt.rn.f32.f64 	%f22, %fd38;
	mul.f32 	%f23, %f22, %f22;
	cvt.f64.f32 	%fd39, %f23;
	add.f64 	%fd40, %fd39, 0d3FF0000000000000;
	div.rn.f64 	%fd41, %fd16, %fd40;
	cvt.f64.f32 	%fd42, %f21;
	add.f64 	%fd43, %fd41, %fd42;
	cvt.rn.f32.f64 	%f28, %fd43;
	add.s32 	%r32, %r29, %r2;
	setp.lt.s32 	%p6, %r32, %r12;
	@%p6 bra 	$L__BB0_5;
$L__BB0_6:
	st.global.f32 	[%rd1], %f28;
$L__BB0_7:
	ret;

}
	// .globl	_Z9cal_pi_dpPdidii
.visible .entry _Z9cal_pi_dpPdidii(
	.param .u64 .ptr .align 1 _Z9cal_pi_dpPdidii_param_0,
	.param .u32 _Z9cal_pi_dpPdidii_param_1,
	.param .f64 _Z9cal_pi_dpPdidii_param_2,
	.param .u32 _Z9cal_pi_dpPdidii_param_3,
	.param .u32 _Z9cal_pi_dpPdidii_param_4
)
{
	.reg .pred 	%p<7>;
	.reg .b32 	%r<34>;
	.reg .b64 	%rd<5>;
	.reg .b64 	%fd<46>;

	ld.param.u64 	%rd2, [_Z9cal_pi_dpPdidii_param_0];
	ld.param.u32 	%r12, [_Z9cal_pi_dpPdidii_param_1];
	ld.param.f64 	%fd9, [_Z9cal_pi_dpPdidii_param_2];
	ld.param.u32 	%r13, [_Z9cal_pi_dpPdidii_param_3];
	ld.param.u32 	%r14, [_Z9cal_pi_dpPdidii_param_4];
	mov.u32 	%r15, %ctaid.x;
	mov.u32 	%r16, %ntid.x;
	mov.u32 	%r17, %tid.x;
	mad.lo.s32 	%r32, %r15, %r16, %r17;
	setp.ge.s32 	%p1, %r32, %r12;
	@%p1 bra 	$L__BB1_7;
	cvta.to.global.u64 	%rd3, %rd2;
	mul.wide.s32 	%rd4, %r32, 8;
	add.s64 	%rd1, %rd3, %rd4;
	mul.lo.s32 	%r2, %r14, %r13;
	ld.global.f64 	%fd45, [%rd1];
	add.s32 	%r18, %r32, %r2;
	max.s32 	%r19, %r12, %r18;
	setp.lt.s32 	%p2, %r18, %r12;
	selp.u32 	%r20, 1, 0, %p2;
	add.s32 	%r21, %r18, %r20;
	sub.s32 	%r22, %r19, %r21;
	div.u32 	%r23, %r22, %r2;
	add.s32 	%r3, %r23, %r20;
	and.b32  	%r24, %r3, 3;
	setp.eq.s32 	%p3, %r24, 3;
	@%p3 bra 	$L__BB1_4;
	add.s32 	%r25, %r3, 1;
	and.b32  	%r26, %r25, 3;
	neg.s32 	%r30, %r26;
$L__BB1_3:
	.pragma "nounroll";
	cvt.rn.f64.s32 	%fd11, %r32;
	add.f64 	%fd12, %fd11, 0d3FE0000000000000;
	mul.f64 	%fd13, %fd9, %fd12;
	fma.rn.f64 	%fd14, %fd13, %fd13, 0d3FF0000000000000;
	mov.f64 	%fd15, 0d4010000000000000;
	div.rn.f64 	%fd16, %fd15, %fd14;
	add.f64 	%fd45, %fd16, %fd45;
	add.s32 	%r32, %r32, %r2;
	add.s32 	%r30, %r30, 1;
	setp.ne.s32 	%p4, %r30, 0;
	@%p4 bra 	$L__BB1_3;
$L__BB1_4:
	setp.lt.u32 	%p5, %r3, 3;
	@%p5 bra 	$L__BB1_6;
$L__BB1_5:
	cvt.rn.f64.s32 	%fd17, %r32;
	add.f64 	%fd18, %fd17, 0d3FE0000000000000;
	mul.f64 	%fd19, %fd9, %fd18;
	fma.rn.f64 	%fd20, %fd19, %fd19, 0d3FF0000000000000;
	mov.f64 	%fd21, 0d4010000000000000;
	div.rn.f64 	%fd22, %fd21, %fd20;
	add.f64 	%fd23, %fd22, %fd45;
	add.s32 	%r27, %r32, %r2;
	cvt.rn.f64.s32 	%fd24, %r27;
	add.f64 	%fd25, %fd24, 0d3FE0000000000000;
	mul.f64 	%fd26, %fd9, %fd25;
	fma.rn.f64 	%fd27, %fd26, %fd26, 0d3FF0000000000000;
	div.rn.f64 	%fd28, %fd21, %fd27;
	add.f64 	%fd29, %fd28, %fd23;
	add.s32 	%r28, %r27, %r2;
	cvt.rn.f64.s32 	%fd30, %r28;
	add.f64 	%fd31, %fd30, 0d3FE0000000000000;
	mul.f64 	%fd32, %fd9, %fd31;
	fma.rn.f64 	%fd33, %fd32, %fd32, 0d3FF0000000000000;
	div.rn.f64 	%fd34, %fd21, %fd33;
	add.f64 	%fd35, %fd34, %fd29;
	add.s32 	%r29, %r28, %r2;
	cvt.rn.f64.s32 	%fd36, %r29;
	add.f64 	%fd37, %fd36, 0d3FE0000000000000;
	mul.f64 	%fd38, %fd9, %fd37;
	fma.rn.f64 	%fd39, %fd38, %fd38, 0d3FF0000000000000;
	div.rn.f64 	%fd40, %fd21, %fd39;
	add.f64 	%fd45, %fd40, %fd35;
	add.s32 	%r32, %r29, %r2;
	setp.lt.s32 	%p6, %r32, %r12;
	@%p6 bra 	$L__BB1_5;
$L__BB1_6:
	st.global.f64 	[%rd1], %fd45;
$L__BB1_7:
	ret;

}


// ===== COMPILED SASS (sm_100) =====

	.target	sm_100

	.elftype	@"ET_EXEC"


//--------------------- .note.nv.tkinfo           --------------------------
	.section	.note.nv.tkinfo,"",@"SHT_NOTE"
	.sectionflags	@"SHF_NOTE_NV_TKINFO"
	.tkinfo
        /*0018*/ 	.word	0x00000002
        /*0030*/ 	.string	""
        /*0030*/ 	.string	"ptxas"
        /*0030*/ 	.string	"Cuda compilation tools, release 13.0, V13.0.88"
        /*0030*/ 	.string	"Build cuda_13.0.r13.0/compiler.36424714_0"
        /*0030*/ 	.string	"-arch sm_100 -m 64 "



//--------------------- .note.nv.cuinfo           --------------------------
	.section	.note.nv.cuinfo,"",@"SHT_NOTE"
	.sectionflags	@"SHF_NOTE_NV_CUINFO"
        /*0018*/ 	.short	0x0002
        /*001a*/ 	.short	0x0064
        /*001c*/ 	.short	0x0082
	.zero		2


//--------------------- .nv.info                  --------------------------
	.section	.nv.info,"",@"SHT_CUDA_INFO"
	.align	4


	//----- nvinfo : EIATTR_REGCOUNT
	.align		4
        /*0000*/ 	.byte	0x04, 0x2f
        /*0002*/ 	.short	(.L_1 - .L_0)
	.align		4
.L_0:
        /*0004*/ 	.word	index@(_Z6cal_piPfifii)
        /*0008*/ 	.word	0x00000020


	//----- nvinfo : EIATTR_FRAME_SIZE
	.align		4
.L_1:
        /*000c*/ 	.byte	0x04, 0x11
        /*000e*/ 	.short	(.L_3 - .L_2)
	.align		4
.L_2:
        /*0010*/ 	.word	index@($__internal_1_$__cuda_sm20_div_rn_f64_full)
        /*0014*/ 	.word	0x00000000


	//----- nvinfo : EIATTR_FRAME_SIZE
	.align		4
.L_3:
        /*0018*/ 	.byte	0x04, 0x11
        /*001a*/ 	.short	(.L_5 - .L_4)
	.align		4
.L_4:
        /*001c*/ 	.word	index@(_Z6cal_piPfifii)
        /*0020*/ 	.word	0x00000000


	//----- nvinfo : EIATTR_REGCOUNT
	.align		4
.L_5:
        /*0024*/ 	.byte	0x04, 0x2f
        /*0026*/ 	.short	(.L_7 - .L_6)
	.align		4
.L_6:
        /*0028*/ 	.word	index@(_Z9cal_pi_dpPdidii)
        /*002c*/ 	.word	0x0000001e


	//----- nvinfo : EIATTR_FRAME_SIZE
	.align		4
.L_7:
        /*0030*/ 	.byte	0x04, 0x11
        /*0032*/ 	.short	(.L_9 - .L_8)
	.align		4
.L_8:
        /*0034*/ 	.word	index@($__internal_0_$__cuda_sm20_div_rn_f64_full)
        /*0038*/ 	.word	0x00000000


	//----- nvinfo : EIATTR_FRAME_SIZE
	.align		4
.L_9:
        /*003c*/ 	.byte	0x04, 0x11
        /*003e*/ 	.short	(.L_11 - .L_10)
	.align		4
.L_10:
        /*0040*/ 	.word	index@(_Z9cal_pi_dpPdidii)
        /*0044*/ 	.word	0x00000000


	//----- nvinfo : EIATTR_MIN_STACK_SIZE
	.align		4
.L_11:
        /*0048*/ 	.byte	0x04, 0x12
        /*004a*/ 	.short	(.L_13 - .L_12)
	.align		4
.L_12:
        /*004c*/ 	.word	index@(_Z9cal_pi_dpPdidii)
        /*0050*/ 	.word	0x00000000


	//----- nvinfo : EIATTR_MIN_STACK_SIZE
	.align		4
.L_13:
        /*0054*/ 	.byte	0x04, 0x12
        /*0056*/ 	.short	(.L_15 - .L_14)
	.align		4
.L_14:
        /*0058*/ 	.word	index@(_Z6cal_piPfifii)
        /*005c*/ 	.word	0x00000000
.L_15:


//--------------------- .nv.compat                --------------------------
	.section	.nv.compat,"",@"SHT_CUDA_COMPAT_INFO"
	.align	4
        /*0000*/ 	.byte	0x02, 0x09, 0x00, 0x00, 0x02, 0x02, 0x01, 0x00, 0x02, 0x05, 0x05, 0x00, 0x03, 0x07, 0x01, 0x01
        /*0010*/ 	.byte	0x02, 0x03, 0x00, 0x00, 0x02, 0x06, 0x01, 0x00, 0x04, 0x0b, 0x08, 0x00, 0x01, 0x00, 0x00, 0x00
        /*0020*/ 	.byte	0x00, 0x00, 0x00, 0x00


//--------------------- .nv.info._Z9cal_pi_dpPdidii --------------------------
	.section	.nv.info._Z9cal_pi_dpPdidii,"",@"SHT_CUDA_INFO"
	.sectionflags	@""
	.align	4


	//----- nvinfo : EIATTR_CUDA_API_VERSION
	.align		4
        /*0000*/ 	.byte	0x04, 0x37
        /*0002*/ 	.short	(.L_17 - .L_16)
.L_16:
        /*0004*/ 	.word	0x00000082


	//----- nvinfo : EIATTR_KPARAM_INFO
	.align		4
.L_17:
        /*0008*/ 	.byte	0x04, 0x17
        /*000a*/ 	.short	(.L_19 - .L_18)
.L_18:
        /*000c*/ 	.word	0x00000000
        /*0010*/ 	.short	0x0004
        /*0012*/ 	.short	0x001c
        /*0014*/ 	.byte	0x00, 0xf0, 0x11, 0x00


	//----- nvinfo : EIATTR_KPARAM_INFO
	.align		4
.L_19:
        /*0018*/ 	.byte	0x04, 0x17
        /*001a*/ 	.short	(.L_21 - .L_20)
.L_20:
        /*001c*/ 	.word	0x00000000
        /*0020*/ 	.short	0x0003
        /*0022*/ 	.short	0x0018
        /*0024*/ 	.byte	0x00, 0xf0, 0x11, 0x00


	//----- nvinfo : EIATTR_KPARAM_INFO
	.align		4
.L_21:
        /*0028*/ 	.byte	0x04, 0x17
        /*002a*/ 	.short	(.L_23 - .L_22)
.L_22:
        /*002c*/ 	.word	0x00000000
        /*0030*/ 	.short	0x0002
        /*0032*/ 	.short	0x0010
        /*0034*/ 	.byte	0x00, 0xf0, 0x21, 0x00


	//----- nvinfo : EIATTR_KPARAM_INFO
	.align		4
.L_23:
        /*0038*/ 	.byte	0x04, 0x17
        /*003a*/ 	.short	(.L_25 - .L_24)
.L_24:
        /*003c*/ 	.word	0x00000000
        /*0040*/ 	.short	0x0001
        /*0042*/ 	.short	0x0008
        /*0044*/ 	.byte	0x00, 0xf0, 0x11, 0x00


	//----- nvinfo : EIATTR_KPARAM_INFO
	.align		4
.L_25:
        /*0048*/ 	.byte	0x04, 0x17
        /*004a*/ 	.short	(.L_27 - .L_26)
.L_26:
        /*004c*/ 	.word	0x00000000
        /*0050*/ 	.short	0x0000
        /*0052*/ 	.short	0x0000
        /*0054*/ 	.byte	0x00, 0xf5, 0x21, 0x00


	//----- nvinfo : EIATTR_SPARSE_MMA_MASK
	.align		4
.L_27:
        /*0058*/ 	.byte	0x03, 0x50
        /*005a*/ 	.short	0x0000


	//----- nvinfo : EIATTR_MAXREG_COUNT
	.align		4
        /*005c*/ 	.byte	0x03, 0x1b
        /*005e*/ 	.short	0x00ff


	//----- nvinfo : EIATTR_MERCURY_ISA_VERSION
	.align		4
        /*0060*/ 	.byte	0x03, 0x5f
        /*0062*/ 	.short	0x0101


	//----- nvinfo : EIATTR_VRC_CTA_INIT_COUNT
	.align		4
        /*0064*/ 	.byte	0x02, 0x4a
	.zero		1
	.zero		1


	//----- nvinfo : EIATTR_EXIT_INSTR_OFFSETS
	.align		4
        /*0068*/ 	.byte	0x04, 0x1c
        /*006a*/ 	.short	(.L_29 - .L_28)


	//   ....[0]....
.L_28:
        /*006c*/ 	.word	0x00000070


	//   ....[1]....
        /*0070*/ 	.word	0x00000b60


	//----- nvinfo : EIATTR_CRS_STACK_SIZE
	.align		4
.L_29:
        /*0074*/ 	.byte	0x04, 0x1e
        /*0076*/ 	.short	(.L_31 - .L_30)
.L_30:
        /*0078*/ 	.word	0x00000000


	//----- nvinfo : EIATTR_CBANK_PARAM_SIZE
	.align		4
.L_31:
        /*007c*/ 	.byte	0x03, 0x19
        /*007e*/ 	.short	0x0020


	//----- nvinfo : EIATTR_PARAM_CBANK
	.align		4
        /*0080*/ 	.byte	0x04, 0x0a
        /*0082*/ 	.short	(.L_33 - .L_32)
	.align		4
.L_32:
        /*0084*/ 	.word	index@(.nv.constant0._Z9cal_pi_dpPdidii)
        /*0088*/ 	.short	0x0380
        /*008a*/ 	.short	0x0020


	//----- nvinfo : EIATTR_SW_WAR
	.align		4
.L_33:
        /*008c*/ 	.byte	0x04, 0x36
        /*008e*/ 	.short	(.L_35 - .L_34)
.L_34:
        /*0090*/ 	.word	0x00000008
.L_35:


//--------------------- .nv.info._Z6cal_piPfifii  --------------------------
	.section	.nv.info._Z6cal_piPfifii,"",@"SHT_CUDA_INFO"
	.sectionflags	@""
	.align	4


	//----- nvinfo : EIATTR_CUDA_API_VERSION
	.align		4
        /*0000*/ 	.byte	0x04, 0x37
        /*0002*/ 	.short	(.L_37 - .L_36)
.L_36:
        /*0004*/ 	.word	0x00000082


	//----- nvinfo : EIATTR_KPARAM_INFO
	.align		4
.L_37:
        /*0008*/ 	.byte	0x04, 0x17
        /*000a*/ 	.short	(.L_39 - .L_38)
.L_38:
        /*000c*/ 	.word	0x00000000
        /*0010*/ 	.short	0x0004
        /*0012*/ 	.short	0x0014
        /*0014*/ 	.byte	0x00, 0xf0, 0x11, 0x00


	//----- nvinfo : EIATTR_KPARAM_INFO
	.align		4
.L_39:
        /*0018*/ 	.byte	0x04, 0x17
        /*001a*/ 	.short	(.L_41 - .L_40)
.L_40:
        /*001c*/ 	.word	0x00000000
        /*0020*/ 	.short	0x0003
        /*0022*/ 	.short	0x0010
        /*0024*/ 	.byte	0x00, 0xf0, 0x11, 0x00


	//----- nvinfo : EIATTR_KPARAM_INFO
	.align		4
.L_41:
        /*0028*/ 	.byte	0x04, 0x17
        /*002a*/ 	.short	(.L_43 - .L_42)
.L_42:
        /*002c*/ 	.word	0x00000000
        /*0030*/ 	.short	0x0002
        /*0032*/ 	.short	0x000c
        /*0034*/ 	.byte	0x00, 0xf0, 0x11, 0x00


	//----- nvinfo : EIATTR_KPARAM_INFO
	.align		4
.L_43:
        /*0038*/ 	.byte	0x04, 0x17
        /*003a*/ 	.short	(.L_45 - .L_44)
.L_44:
        /*003c*/ 	.word	0x00000000
        /*0040*/ 	.short	0x0001
        /*0042*/ 	.short	0x0008
        /*0044*/ 	.byte	0x00, 0xf0, 0x11, 0x00


	//----- nvinfo : EIATTR_KPARAM_INFO
	.align		4
.L_45:
        /*0048*/ 	.byte	0x04, 0x17
        /*004a*/ 	.short	(.L_47 - .L_46)
.L_46:
        /*004c*/ 	.word	0x00000000
        /*0050*/ 	.short	0x0000
        /*0052*/ 	.short	0x0000
        /*0054*/ 	.byte	0x00, 0xf5, 0x21, 0x00


	//----- nvinfo : EIATTR_SPARSE_MMA_MASK
	.align		4
.L_47:
        /*0058*/ 	.byte	0x03, 0x50
        /*005a*/ 	.short	0x0000


	//----- nvinfo : EIATTR_MAXREG_COUNT
	.align		4
        /*005c*/ 	.byte	0x03, 0x1b
        /*005e*/ 	.short	0x00ff


	//----- nvinfo : EIATTR_MERCURY_ISA_VERSION
	.align		4
        /*0060*/ 	.byte	0x03, 0x5f
        /*0062*/ 	.short	0x0101


	//----- nvinfo : EIATTR_VRC_CTA_INIT_COUNT
	.align		4
        /*0064*/ 	.byte	0x02, 0x4a
	.zero		1
	.zero		1


	//----- nvinfo : EIATTR_EXIT_INSTR_OFFSETS
	.align		4
        /*0068*/ 	.byte	0x04, 0x1c
        /*006a*/ 	.short	(.L_49 - .L_48)


	//   ....[0]....
.L_48:
        /*006c*/ 	.word	0x00000070


	//   ....[1]....
        /*0070*/ 	.word	0x00000cf0


	//----- nvinfo : EIATTR_CRS_STACK_SIZE
	.align		4
.L_49:
        /*0074*/ 	.byte	0x04, 0x1e
        /*0076*/ 	.short	(.L_51 - .L_50)
.L_50:
        /*0078*/ 	.word	0x00000000


	//----- nvinfo : EIATTR_CBANK_PARAM_SIZE
	.align		4
.L_51:
        /*007c*/ 	.byte	0x03, 0x19
        /*007e*/ 	.short	0x0018


	//----- nvinfo : EIATTR_PARAM_CBANK
	.align		4
        /*0080*/ 	.byte	0x04, 0x0a
        /*0082*/ 	.short	(.L_53 - .L_52)
	.align		4
.L_52:
        /*0084*/ 	.word	index@(.nv.constant0._Z6cal_piPfifii)
        /*0088*/ 	.short	0x0380
        /*008a*/ 	.short	0x0018


	//----- nvinfo : EIATTR_SW_WAR
	.align		4
.L_53:
        /*008c*/ 	.byte	0x04, 0x36
        /*008e*/ 	.short	(.L_55 - .L_54)
.L_54:
        /*0090*/ 	.word	0x00000008
.L_55:


//--------------------- .nv.callgraph             --------------------------
	.section	.nv.callgraph,"",@"SHT_CUDA_CALLGRAPH"
	.align	4
	.sectionentsize	8
	.align		4
        /*0000*/ 	.word	0x00000000
	.align		4
        /*0004*/ 	.word	0xffffffff
	.align		4
        /*0008*/ 	.word	0x00000000
	.align		4
        /*000c*/ 	.word	0xfffffffe
	.align		4
        /*0010*/ 	.word	0x00000000
	.align		4
        /*0014*/ 	.word	0xfffffffd
	.align		4
        /*0018*/ 	.word	0x00000000
	.align		4
        /*001c*/ 	.word	0xfffffffc


//--------------------- .text._Z9cal_pi_dpPdidii  --------------------------
	.section	.text._Z9cal_pi_dpPdidii,"ax",@progbits
	.align	128
        .global         _Z9cal_pi_dpPdidii
        .type           _Z9cal_pi_dpPdidii,@function
        .size           _Z9cal_pi_dpPdidii,(.L_x_46 - _Z9cal_pi_dpPdidii)
        .other          _Z9cal_pi_dpPdidii,@"STO_CUDA_ENTRY STV_DEFAULT"
_Z9cal_pi_dpPdidii:
.text._Z9cal_pi_dpPdidii:
[----:B------:R-:W-:Y:S01]  /*0000*/  LDC R1, c[0x0][0x37c] ;  /* 0x0000df00ff017b82 */ /* 0x000fe20000000800 */
[----:B------:R-:W0:Y:S07]  /*0010*/  S2R R0, SR_TID.X ;  /* 0x0000000000007919 */ /* 0x000e2e0000002100 */
[----:B------:R-:W0:Y:S01]  /*0020*/  S2UR UR4, SR_CTAID.X ;  /* 0x00000000000479c3 */ /* 0x000e220000002500 */
[----:B------:R-:W1:Y:S07]  /*0030*/  LDCU UR8, c[0x0][0x388] ;  /* 0x00007100ff0877ac */ /* 0x000e6e0008000800 */
[----:B------:R-:W0:Y:S02]  /*0040*/  LDC R25, c[0x0][0x360] ;  /* 0x0000d800ff197b82 */ /* 0x000e240000000800 */
[----:B0-----:R-:W-:-:S05]  /*0050*/  IMAD R25, R25, UR4, R0 ;  /* 0x0000000419197c24 */ /* 0x001fca000f8e0200 */
[----:B-1----:R-:W-:-:S13]  /*0060*/  ISETP.GE.AND P0, PT, R25, UR8, PT ;  /* 0x0000000819007c0c */ /* 0x002fda000bf06270 */
[----:B------:R-:W-:Y:S05]  /*0070*/  @P0 EXIT ;  /* 0x000000000000094d */ /* 0x000fea0003800000 */
[----:B------:R-:W0:Y:S01]  /*0080*/  LDC.64 R6, c[0x0][0x380] ;  /* 0x0000e000ff067b82 */ /* 0x000e220000000a00 */
[----:B------:R-:W1:Y:S01]  /*0090*/  LDCU.64 UR6, c[0x0][0x358] ;  /* 0x00006b00ff0677ac */ /* 0x000e620008000a00 */
[----:B------:R-:W2:Y:S01]  /*00a0*/  LDCU.64 UR4, c[0x0][0x398] ;  /* 0x00007300ff0477ac */ /* 0x000ea20008000a00 */
[----:B------:R-:W3:Y:S01]  /*00b0*/  LDCU.64 UR10, c[0x0][0x390] ;  /* 0x00007200ff0a77ac */ /* 0x000ee20008000a00 */
[----:B0-----:R-:W-:-:S05]  /*00c0*/  IMAD.WIDE R6, R25, 0x8, R6 ;  /* 0x0000000819067825 */ /* 0x001fca00078e0206 */
[----:B-1----:R0:W5:Y:S01]  /*00d0*/  LDG.E.64 R22, desc[UR6][R6.64] ;  /* 0x0000000606167981 */ /* 0x002162000c1e1b00 */
[----:B--2---:R-:W-:Y:S01]  /*00e0*/  UIMAD UR5, UR5, UR4, URZ ;  /* 0x00000004050572a4 */ /* 0x004fe2000f8e02ff */
[----:B------:R-:W-:Y:S02]  /*00f0*/  BSSY.RECONVERGENT B0, `(.L_x_0) ;  /* 0x000003d000007945 */ /* 0x000fe40003800200 */
[----:B------:R-:W-:-:S03]  /*0100*/  UMOV UR4, URZ ;  /* 0x000000ff00047c82 */ /* 0x000fc60008000000 */
[----:B------:R-:W-:Y:S01]  /*0110*/  VIADD R0, R25, UR5 ;  /* 0x0000000519007c36 */ /* 0x000fe20008000000 */
[----:B------:R-:W-:Y:S01]  /*0120*/  ISETP.NE.U32.AND P2, PT, RZ, UR5, PT ;  /* 0x00000005ff007c0c */ /* 0x000fe2000bf45070 */
[----:B------:R-:W-:Y:S01]  /*0130*/  IMAD R9, RZ, RZ, -UR5 ;  /* 0x80000005ff097e24 */ /* 0x000fe2000f8e02ff */
[----:B------:R-:W1:Y:S02]  /*0140*/  I2F.U32.RP R4, UR5 ;  /* 0x0000000500047d06 */ /* 0x000e640008209000 */
[C---:B------:R-:W-:Y:S02]  /*0150*/  ISETP.GE.AND P0, PT, R0.reuse, UR8, PT ;  /* 0x0000000800007c0c */ /* 0x040fe4000bf06270 */
[----:B------:R-:W-:Y:S01]  /*0160*/  VIMNMX R5, PT, PT, R0, UR8, !PT ;  /* 0x0000000800057c48 */ /* 0x000fe2000ffe0100 */
[----:B------:R-:W-:Y:S01]  /*0170*/  UMOV UR8, 0x40100000 ;  /* 0x4010000000087882 */ /* 0x000fe20000000000 */
[----:B------:R-:W-:-:S04]  /*0180*/  SEL R26, RZ, 0x1, P0 ;  /* 0x00000001ff1a7807 */ /* 0x000fc80000000000 */
[----:B------:R-:W-:Y:S01]  /*0190*/  IADD3 R5, PT, PT, R5, -R0, -R26 ;  /* 0x8000000005057210 */ /* 0x000fe20007ffe81a */
[----:B-1----:R-:W1:Y:S02]  /*01a0*/  MUFU.RCP R4, R4 ;  /* 0x0000000400047308 */ /* 0x002e640000001000 */
[----:B-1----:R-:W-:-:S06]  /*01b0*/  VIADD R2, R4, 0xffffffe ;  /* 0x0ffffffe04027836 */ /* 0x002fcc0000000000 */
[----:B------:R1:W2:Y:S02]  /*01c0*/  F2I.FTZ.U32.TRUNC.NTZ R3, R2 ;  /* 0x0000000200037305 */ /* 0x0002a4000021f000 */
[----:B-1----:R-:W-:Y:S02]  /*01d0*/  IMAD.MOV.U32 R2, RZ, RZ, RZ ;  /* 0x000000ffff027224 */ /* 0x002fe400078e00ff */
[----:B--2---:R-:W-:-:S04]  /*01e0*/  IMAD R9, R9, R3, RZ ;  /* 0x0000000309097224 */ /* 0x004fc800078e02ff */
[----:B------:R-:W-:-:S06]  /*01f0*/  IMAD.HI.U32 R4, R3, R9, R2 ;  /* 0x0000000903047227 */ /* 0x000fcc00078e0002 */
[----:B------:R-:W-:-:S04]  /*0200*/  IMAD.HI.U32 R3, R4, R5, RZ ;  /* 0x0000000504037227 */ /* 0x000fc800078e00ff */
[----:B------:R-:W-:-:S04]  /*0210*/  IMAD.MOV R0, RZ, RZ, -R3 ;  /* 0x000000ffff007224 */ /* 0x000fc800078e0a03 */
[----:B------:R-:W-:-:S05]  /*0220*/  IMAD R5, R0, UR5, R5 ;  /* 0x0000000500057c24 */ /* 0x000fca000f8e0205 */
[----:B------:R-:W-:-:S13]  /*0230*/  ISETP.GE.U32.AND P0, PT, R5, UR5, PT ;  /* 0x0000000505007c0c */ /* 0x000fda000bf06070 */
[----:B------:R-:W-:Y:S02]  /*0240*/  @P0 VIADD R5, R5, -UR5 ;  /* 0x8000000505050c36 */ /* 0x000fe40008000000 */
[----:B------:R-:W-:-:S03]  /*0250*/  @P0 VIADD R3, R3, 0x1 ;  /* 0x0000000103030836 */ /* 0x000fc60000000000 */
[----:B------:R-:W-:-:S13]  /*0260*/  ISETP.GE.U32.AND P1, PT, R5, UR5, PT ;  /* 0x0000000505007c0c */ /* 0x000fda000bf26070 */
[----:B------:R-:W-:Y:S01]  /*0270*/  @P1 VIADD R3, R3, 0x1 ;  /* 0x0000000103031836 */ /* 0x000fe20000000000 */
[----:B------:R-:W-:-:S05]  /*0280*/  @!P2 LOP3.LUT R3, RZ, UR5, RZ, 0x33, !PT ;  /* 0x00000005ff03ac12 */ /* 0x000fca000f8e33ff */
[----:B------:R-:W-:-:S05]  /*0290*/  IMAD.IADD R26, R26, 0x1, R3 ;  /* 0x000000011a1a7824 */ /* 0x000fca00078e0203 */
[----:B------:R-:W-:-:S04]  /*02a0*/  LOP3.LUT R0, R26, 0x3, RZ, 0xc0, !PT ;  /* 0x000000031a007812 */ /* 0x000fc800078ec0ff */
[----:B------:R-:W-:-:S13]  /*02b0*/  ISETP.NE.AND P0, PT, R0, 0x3, PT ;  /* 0x000000030000780c */ /* 0x000fda0003f05270 */
[----:B0--3--:R-:W-:Y:S05]  /*02c0*/  @!P0 BRA `(.L_x_1) ;  /* 0x00000000007c8947 */ /* 0x009fea0003800000 */
[----:B------:R-:W-:-:S05]  /*02d0*/  VIADD R0, R26, 0x1 ;  /* 0x000000011a007836 */ /* 0x000fca0000000000 */
[----:B------:R-:W-:-:S05]  /*02e0*/  LOP3.LUT R0, R0, 0x3, RZ, 0xc0, !PT ;  /* 0x0000000300007812 */ /* 0x000fca00078ec0ff */
[----:B------:R-:W-:-:S07]  /*02f0*/  IMAD.MOV R27, RZ, RZ, -R0 ;  /* 0x000000ffff1b7224 */ /* 0x000fce00078e0a00 */
.L_x_4:
[----:B------:R-:W0:Y:S01]  /*0300*/  I2F.F64 R2, R25 ;  /* 0x0000001900027312 */ /* 0x000e220000201c00 */
[----:B------:R-:W-:Y:S01]  /*0310*/  VIADD R27, R27, 0x1 ;  /* 0x000000011b1b7836 */ /* 0x000fe20000000000 */
[----:B------:R-:W-:Y:S04]  /*0320*/  BSSY.RECONVERGENT B1, `(.L_x_2) ;  /* 0x0000016000017945 */ /* 0x000fe80003800200 */
[----:B------:R-:W-:Y:S01]  /*0330*/  ISETP.NE.AND P1, PT, R27, RZ, PT ;  /* 0x000000ff1b00720c */ /* 0x000fe20003f25270 */
[----:B0-----:R-:W-:-:S08]  /*0340*/  DADD R2, R2, 0.5 ;  /* 0x3fe0000002027429 */ /* 0x001fd00000000000 */
[----:B------:R-:W-:-:S08]  /*0350*/  DMUL R2, R2, UR10 ;  /* 0x0000000a02027c28 */ /* 0x000fd00008000000 */
[----:B------:R-:W-:Y:S01]  /*0360*/  DFMA R10, R2, R2, 1 ;  /* 0x3ff00000020a742b */ /* 0x000fe20000000002 */
[----:B------:R-:W-:-:S05]  /*0370*/  IMAD.MOV.U32 R2, RZ, RZ, 0x1 ;  /* 0x00000001ff027424 */ /* 0x000fca00078e00ff */
[----:B------:R-:W0:Y:S02]  /*0380*/  MUFU.RCP64H R3, R11 ;  /* 0x0000000b00037308 */ /* 0x000e240000001800 */
[----:B0-----:R-:W-:-:S08]  /*0390*/  DFMA R4, -R10, R2, 1 ;  /* 0x3ff000000a04742b */ /* 0x001fd00000000102 */
[----:B------:R-:W-:-:S08]  /*03a0*/  DFMA R4, R4, R4, R4 ;  /* 0x000000040404722b */ /* 0x000fd00000000004 */
[----:B------:R-:W-:-:S08]  /*03b0*/  DFMA R4, R2, R4, R2 ;  /* 0x000000040204722b */ /* 0x000fd00000000002 */
[----:B------:R-:W-:-:S08]  /*03c0*/  DFMA R2, -R10, R4, 1 ;  /* 0x3ff000000a02742b */ /* 0x000fd00000000104 */
[----:B------:R-:W-:-:S08]  /*03d0*/  DFMA R2, R4, R2, R4 ;  /* 0x000000020402722b */ /* 0x000fd00000000004 */
[----:B------:R-:W-:-:S08]  /*03e0*/  DMUL R4, R2, 4 ;  /* 0x4010000002047828 */ /* 0x000fd00000000000 */
[----:B------:R-:W-:-:S08]  /*03f0*/  DFMA R8, -R10, R4, 4 ;  /* 0x401000000a08742b */ /* 0x000fd00000000104 */
[----:B------:R-:W-:-:S10]  /*0400*/  DFMA R2, R2, R8, R4 ;  /* 0x000000080202722b */ /* 0x000fd40000000004 */
[----:B------:R-:W-:-:S05]  /*0410*/  FFMA R0, RZ, R11, R3 ;  /* 0x0000000bff007223 */ /* 0x000fca0000000003 */
[----:B------:R-:W-:-:S13]  /*0420*/  FSETP.GT.AND P0, PT, |R0|, 1.469367938527859385e-39, PT ;  /* 0x001000000000780b */ /* 0x000fda0003f04200 */
[----:B------:R-:W-:Y:S05]  /*0430*/  @P0 BRA `(.L_x_3) ;  /* 0x0000000000100947 */ /* 0x000fea0003800000 */
[----:B------:R-:W-:-:S07]  /*0440*/  MOV R2, 0x460 ;  /* 0x0000046000027802 */ /* 0x000fce0000000f00 */
[----:B-----5:R-:W-:Y:S05]  /*0450*/  CALL.REL.NOINC `($__internal_0_$__cuda_sm20_div_rn_f64_full) ;  /* 0x0000000400c47944 */ /* 0x020fea0003c00000 */
[----:B------:R-:W-:Y:S02]  /*0460*/  IMAD.MOV.U32 R2, RZ, RZ, R4 ;  /* 0x000000ffff027224 */ /* 0x000fe400078e0004 */
[----:B------:R-:W-:-:S07]  /*0470*/  IMAD.MOV.U32 R3, RZ, RZ, R5 ;  /* 0x000000ffff037224 */ /* 0x000fce00078e0005 */
.L_x_3:
[----:B------:R-:W-:Y:S05]  /*0480*/  BSYNC.RECONVERGENT B1 ;  /* 0x0000000000017941 */ /* 0x000fea0003800200 */
.L_x_2:
[----:B-----5:R-:W-:Y:S01]  /*0490*/  DADD R22, R2, R22 ;  /* 0x0000000002167229 */ /* 0x020fe20000000016 */
[----:B------:R-:W-:Y:S01]  /*04a0*/  VIADD R25, R25, UR5 ;  /* 0x0000000519197c36 */ /* 0x000fe20008000000 */
[----:B------:R-:W-:Y:S09]  /*04b0*/  @P1 BRA `(.L_x_4) ;  /* 0xfffffffc00901947 */ /* 0x000ff2000383ffff */
.L_x_1:
[----:B------:R-:W-:Y:S05]  /*04c0*/  BSYNC.RECONVERGENT B0 ;  /* 0x0000000000007941 */ /* 0x000fea0003800200 */
.L_x_0:
[----:B------:R-:W-:Y:S01]  /*04d0*/  ISETP.GE.U32.AND P0, PT, R26, 0x3, PT ;  /* 0x000000031a00780c */ /* 0x000fe20003f06070 */
[----:B------:R-:W0:Y:S01]  /*04e0*/  LDCU.64 UR10, c[0x0][0x390] ;  /* 0x00007200ff0a77ac */ /* 0x000e220008000a00 */
[----:B------:R-:W-:Y:S01]  /*04f0*/  BSSY.RECONVERGENT B0, `(.L_x_5) ;  /* 0x0000065000007945 */ /* 0x000fe20003800200 */
[----:B------:R-:W1:Y:S10]  /*0500*/  LDCU UR9, c[0x0][0x388] ;  /* 0x00007100ff0977ac */ /* 0x000e740008000800 */
[----:B------:R-:W-:Y:S05]  /*0510*/  @!P0 BRA `(.L_x_6) ;  /* 0x0000000400888947 */ /* 0x000fea0003800000 */
.L_x_15:
[----:B------:R-:W2:Y:S01]  /*0520*/  I2F.F64 R2, R25 ;  /* 0x0000001900027312 */ /* 0x000ea20000201c00 */
[----:B------:R-:W-:Y:S01]  /*0530*/  BSSY.RECONVERGENT B1, `(.L_x_7) ;  /* 0x0000015000017945 */ /* 0x000fe20003800200 */
[----:B--2---:R-:W-:-:S08]  /*0540*/  DADD R2, R2, 0.5 ;  /* 0x3fe0000002027429 */ /* 0x004fd00000000000 */
[----:B0-----:R-:W-:-:S08]  /*0550*/  DMUL R2, R2, UR10 ;  /* 0x0000000a02027c28 */ /* 0x001fd00008000000 */
        /* <DEDUP_REMOVED lines=15> */
[----:B-1---5:R-:W-:Y:S05]  /*0650*/  CALL.REL.NOINC `($__internal_0_$__cuda_sm20_div_rn_f64_full) ;  /* 0x0000000400447944 */ /* 0x022fea0003c00000 */
[----:B------:R-:W-:Y:S02]  /*0660*/  IMAD.MOV.U32 R2, RZ, RZ, R4 ;  /* 0x000000ffff027224 */ /* 0x000fe400078e0004 */
[----:B------:R-:W-:-:S07]  /*0670*/  IMAD.MOV.U32 R3, RZ, RZ, R5 ;  /* 0x000000ffff037224 */ /* 0x000fce00078e0005 */
.L_x_8:
[----:B-1----:R-:W-:Y:S05]  /*0680*/  BSYNC.RECONVERGENT B1 ;  /* 0x0000000000017941 */ /* 0x002fea0003800200 */
.L_x_7:
[----:B------:R-:W-:Y:S01]  /*0690*/  VIADD R25, R25, UR5 ;  /* 0x0000000519197c36 */ /* 0x000fe20008000000 */
[----:B------:R-:W-:Y:S01]  /*06a0*/  BSSY.RECONVERGENT B1, `(.L_x_9) ;  /* 0x0000015000017945 */ /* 0x000fe20003800200 */
[----:B-----5:R-:W-:Y:S02]  /*06b0*/  DADD R22, R2, R22 ;  /* 0x0000000002167229 */ /* 0x020fe40000000016 */
[----:B------:R-:W0:Y:S02]  /*06c0*/  I2F.F64 R4, R25 ;  /* 0x0000001900047312 */ /* 0x000e240000201c00 */
        /* <DEDUP_REMOVED lines=17> */
[----:B------:R-:W-:Y:S05]  /*07e0*/  CALL.REL.NOINC `($__internal_0_$__cuda_sm20_div_rn_f64_full) ;  /* 0x0000000000e07944 */ /* 0x000fea0003c00000 */
.L_x_10:
[----:B------:R-:W-:Y:S05]  /*07f0*/  BSYNC.RECONVERGENT B1 ;  /* 0x0000000000017941 */ /* 0x000fea0003800200 */
.L_x_9:
[----:B------:R-:W-:Y:S01]  /*0800*/  VIADD R25, R25, UR5 ;  /* 0x0000000519197c36 */ /* 0x000fe20008000000 */
[----:B------:R-:W-:Y:S01]  /*0810*/  BSSY.RECONVERGENT B1, `(.L_x_11) ;  /* 0x0000017000017945 */ /* 0x000fe20003800200 */
[----:B------:R-:W-:Y:S02]  /*0820*/  DADD R22, R22, R4 ;  /* 0x0000000016167229 */ /* 0x000fe40000000004 */
        /* <DEDUP_REMOVED lines=19> */
[----:B------:R-:W-:Y:S02]  /*0960*/  IMAD.MOV.U32 R2, RZ, RZ, R4 ;  /* 0x000000ffff027224 */ /* 0x000fe400078e0004 */
[----:B------:R-:W-:-:S07]  /*0970*/  IMAD.MOV.U32 R3, RZ, RZ, R5 ;  /* 0x000000ffff037224 */ /* 0x000fce00078e0005 */
.L_x_12:
[----:B------:R-:W-:Y:S05]  /*0980*/  BSYNC.RECONVERGENT B1 ;  /* 0x0000000000017941 */ /* 0x000fea0003800200 */
.L_x_11:
        /* <DEDUP_REMOVED lines=22> */
.L_x_14:
[----:B------:R-:W-:Y:S05]  /*0af0*/  BSYNC.RECONVERGENT B1 ;  /* 0x0000000000017941 */ /* 0x000fea0003800200 */
.L_x_13:
[----:B------:R-:W-:Y:S01]  /*0b00*/  IADD3 R25, PT, PT, R25, UR5, RZ ;  /* 0x0000000519197c10 */ /* 0x000fe2000fffe0ff */
[----:B------:R-:W-:-:S03]  /*0b10*/  DADD R22, R22, R4 ;  /* 0x0000000016167229 */ /* 0x000fc60000000004 */
[----:B------:R-:W-:-:S13]  /*0b20*/  ISETP.GE.AND P0, PT, R25, UR9, PT ;  /* 0x0000000919007c0c */ /* 0x000fda000bf06270 */
[----:B------:R-:W-:Y:S05]  /*0b30*/  @!P0 BRA `(.L_x_15) ;  /* 0xfffffff800788947 */ /* 0x000fea000383ffff */
.L_x_6:
[----:B01----:R-:W-:Y:S05]  /*0b40*/  BSYNC.RECONVERGENT B0 ;  /* 0x0000000000007941 */ /* 0x003fea0003800200 */
.L_x_5:
[----:B-----5:R-:W-:Y:S01]  /*0b50*/  STG.E.64 desc[UR6][R6.64], R22 ;  /* 0x0000001606007986 */ /* 0x020fe2000c101b06 */
[----:B------:R-:W-:Y:S05]  /*0b60*/  EXIT ;  /* 0x000000000000794d */ /* 0x000fea0003800000 */
        .weak           $__internal_0_$__cuda_sm20_div_rn_f64_full
        .type           $__internal_0_$__cuda_sm20_div_rn_f64_full,@function
        .size           $__internal_0_$__cuda_sm20_div_rn_f64_full,(.L_x_46 - $__internal_0_$__cuda_sm20_div_rn_f64_full)
$__internal_0_$__cuda_sm20_div_rn_f64_full:
[C---:B------:R-:W-:Y:S01]  /*0b70*/  FSETP.GEU.AND P0, PT, |R11|.reuse, 1.469367938527859385e-39, PT ;  /* 0x001000000b00780b */ /* 0x040fe20003f0e200 */
[----:B------:R-:W-:Y:S01]  /*0b80*/  IMAD.MOV.U32 R4, RZ, RZ, 0x1 ;  /* 0x00000001ff047424 */ /* 0x000fe200078e00ff */
[C---:B------:R-:W-:Y:S01]  /*0b90*/  LOP3.LUT R8, R11.reuse, 0x800fffff, RZ, 0xc0, !PT ;  /* 0x800fffff0b087812 */ /* 0x040fe200078ec0ff */
[----:B------:R-:W-:Y:S01]  /*0ba0*/  IMAD.U32 R13, RZ, RZ, UR8 ;  /* 0x00000008ff0d7e24 */ /* 0x000fe2000f8e00ff */
[----:B------:R-:W-:Y:S01]  /*0bb0*/  LOP3.LUT R0, R11, 0x7ff00000, RZ, 0xc0, !PT ;  /* 0x7ff000000b007812 */ /* 0x000fe200078ec0ff */
[----:B------:R-:W-:Y:S01]  /*0bc0*/  IMAD.U32 R12, RZ, RZ, UR4 ;  /* 0x00000004ff0c7e24 */ /* 0x000fe2000f8e00ff */
[----:B------:R-:W-:Y:S01]  /*0bd0*/  LOP3.LUT R9, R8, 0x3ff00000, RZ, 0xfc, !PT ;  /* 0x3ff0000008097812 */ /* 0x000fe200078efcff */
[----:B------:R-:W-:Y:S01]  /*0be0*/  IMAD.MOV.U32 R8, RZ, RZ, R10 ;  /* 0x000000ffff087224 */ /* 0x000fe200078e000a */
[----:B------:R-:W-:Y:S01]  /*0bf0*/  LOP3.LUT R3, R13, 0x7ff00000, RZ, 0xc0, !PT ;  /* 0x7ff000000d037812 */ /* 0x000fe200078ec0ff */
[----:B------:R-:W-:-:S03]  /*0c00*/  IMAD.MOV.U32 R14, RZ, RZ, R12 ;  /* 0x000000ffff0e7224 */ /* 0x000fc600078e000c */
[----:B------:R-:W-:Y:S01]  /*0c10*/  ISETP.GE.U32.AND P2, PT, R3, R0, PT ;  /* 0x000000000300720c */ /* 0x000fe20003f46070 */
[----:B------:R-:W-:-:S06]  /*0c20*/  @!P0 DMUL R8, R10, 8.98846567431157953865e+307 ;  /* 0x7fe000000a088828 */ /* 0x000fcc0000000000 */
[----:B------:R-:W0:Y:S02]  /*0c30*/  MUFU.RCP64H R5, R9 ;  /* 0x0000000900057308 */ /* 0x000e240000001800 */
[----:B0-----:R-:W-:-:S08]  /*0c40*/  DFMA R18, R4, -R8, 1 ;  /* 0x3ff000000412742b */ /* 0x001fd00000000808 */
[----:B------:R-:W-:-:S08]  /*0c50*/  DFMA R18, R18, R18, R18 ;  /* 0x000000121212722b */ /* 0x000fd00000000012 */
[----:B------:R-:W-:Y:S01]  /*0c60*/  DFMA R18, R4, R18, R4 ;  /* 0x000000120412722b */ /* 0x000fe20000000004 */
[----:B------:R-:W-:Y:S02]  /*0c70*/  IMAD.MOV.U32 R4, RZ, RZ, 0x1ca00000 ;  /* 0x1ca00000ff047424 */ /* 0x000fe400078e00ff */
[----:B------:R-:W-:-:S03]  /*0c80*/  IMAD.MOV.U32 R5, RZ, RZ, R3 ;  /* 0x000000ffff057224 */ /* 0x000fc600078e0003 */
[----:B------:R-:W-:Y:S02]  /*0c90*/  SEL R15, R4, 0x63400000, !P2 ;  /* 0x63400000040f7807 */ /* 0x000fe40005000000 */
[----:B------:R-:W-:Y:S01]  /*0ca0*/  DFMA R16, R18, -R8, 1 ;  /* 0x3ff000001210742b */ /* 0x000fe20000000808 */
[----:B------:R-:W-:Y:S02]  /*0cb0*/  FSETP.GEU.AND P2, PT, |R13|, 1.469367938527859385e-39, PT ;  /* 0x001000000d00780b */ /* 0x000fe40003f4e200 */
[----:B------:R-:W-:-:S05]  /*0cc0*/  LOP3.LUT R15, R15, 0x800fffff, R13, 0xf8, !PT ;  /* 0x800fffff0f0f7812 */ /* 0x000fca00078ef80d */
[----:B------:R-:W-:-:S06]  /*0cd0*/  DFMA R16, R18, R16, R18 ;  /* 0x000000101210722b */ /* 0x000fcc0000000012 */
[----:B------:R-:W-:Y:S05]  /*0ce0*/  @P2 BRA `(.L_x_16) ;  /* 0x0000000000202947 */ /* 0x000fea0003800000 */
[----:B------:R-:W-:-:S04]  /*0cf0*/  LOP3.LUT R18, R11, 0x7ff00000, RZ, 0xc0, !PT ;  /* 0x7ff000000b127812 */ /* 0x000fc800078ec0ff */
[----:B------:R-:W-:Y:S01]  /*0d00*/  ISETP.GE.U32.AND P2, PT, R3, R18, PT ;  /* 0x000000120300720c */ /* 0x000fe20003f46070 */
[----:B------:R-:W-:-:S03]  /*0d10*/  IMAD.MOV.U32 R18, RZ, RZ, RZ ;  /* 0x000000ffff127224 */ /* 0x000fc600078e00ff */
[----:B------:R-:W-:-:S04]  /*0d20*/  SEL R5, R4, 0x63400000, !P2 ;  /* 0x6340000004057807 */ /* 0x000fc80005000000 */
[----:B------:R-:W-:-:S04]  /*0d30*/  LOP3.LUT R5, R5, 0x80000000, R13, 0xf8, !PT ;  /* 0x8000000005057812 */ /* 0x000fc800078ef80d */
[----:B------:R-:W-:-:S06]  /*0d40*/  LOP3.LUT R19, R5, 0x100000, RZ, 0xfc, !PT ;  /* 0x0010000005137812 */ /* 0x000fcc00078efcff */
[----:B------:R-:W-:-:S10]  /*0d50*/  DFMA R14, R14, 2, -R18 ;  /* 0x400000000e0e782b */ /* 0x000fd40000000812 */
[----:B------:R-:W-:-:S07]  /*0d60*/  LOP3.LUT R5, R15, 0x7ff00000, RZ, 0xc0, !PT ;  /* 0x7ff000000f057812 */ /* 0x000fce00078ec0ff */
.L_x_16:
[----:B------:R-:W-:Y:S01]  /*0d70*/  @!P0 LOP3.LUT R0, R9, 0x7ff00000, RZ, 0xc0, !PT ;  /* 0x7ff0000009008812 */ /* 0x000fe200078ec0ff */
[----:B------:R-:W-:Y:S01]  /*0d80*/  VIADD R20, R5, 0xffffffff ;  /* 0xffffffff05147836 */ /* 0x000fe20000000000 */
[----:B------:R-:W-:Y:S01]  /*0d90*/  DMUL R18, R16, R14 ;  /* 0x0000000e10127228 */ /* 0x000fe20000000000 */
[----:B------:R-:W-:Y:S02]  /*0da0*/  BSSY.RECONVERGENT B2, `(.L_x_17) ;  /* 0x0000037000027945 */ /* 0x000fe40003800200 */
[----:B------:R-:W-:Y:S01]  /*0db0*/  VIADD R24, R0, 0xffffffff ;  /* 0xffffffff00187836 */ /* 0x000fe20000000000 */
[----:B------:R-:W-:-:S04]  /*0dc0*/  ISETP.GT.U32.AND P0, PT, R20, 0x7feffffe, PT ;  /* 0x7feffffe1400780c */ /* 0x000fc80003f04070 */
[----:B------:R-:W-:Y:S01]  /*0dd0*/  ISETP.GT.U32.OR P0, PT, R24, 0x7feffffe, P0 ;  /* 0x7feffffe1800780c */ /* 0x000fe20000704470 */
[----:B------:R-:W-:-:S08]  /*0de0*/  DFMA R20, R18, -R8, R14 ;  /* 0x800000081214722b */ /* 0x000fd0000000000e */
[----:B------:R-:W-:-:S04]  /*0df0*/  DFMA R20, R16, R20, R18 ;  /* 0x000000141014722b */ /* 0x000fc80000000012 */
[----:B------:R-:W-:Y:S07]  /*0e00*/  @P0 BRA `(.L_x_18) ;  /* 0x00000000006c0947 */ /* 0x000fee0003800000 */
[----:B------:R-:W-:-:S04]  /*0e10*/  LOP3.LUT R12, R11, 0x7ff00000, RZ, 0xc0, !PT ;  /* 0x7ff000000b0c7812 */ /* 0x000fc800078ec0ff */
[CC--:B------:R-:W-:Y:S02]  /*0e20*/  VIADDMNMX R0, R3.reuse, -R12.reuse, 0xb9600000, !PT ;  /* 0xb960000003007446 */ /* 0x0c0fe4000780090c */
[----:B------:R-:W-:Y:S02]  /*0e30*/  ISETP.GE.U32.AND P0, PT, R3, R12, PT ;  /* 0x0000000c0300720c */ /* 0x000fe40003f06070 */
[----:B------:R-:W-:Y:S02]  /*0e40*/  VIMNMX R0, PT, PT, R0, 0x46a00000, PT ;  /* 0x46a0000000007848 */ /* 0x000fe40003fe0100 */
[----:B------:R-:W-:Y:S01]  /*0e50*/  SEL R3, R4, 0x63400000, !P0 ;  /* 0x6340000004037807 */ /* 0x000fe20004000000 */
[----:B------:R-:W-:-:S04]  /*0e60*/  IMAD.MOV.U32 R4, RZ, RZ, RZ ;  /* 0x000000ffff047224 */ /* 0x000fc800078e00ff */
[----:B------:R-:W-:-:S04]  /*0e70*/  IMAD.IADD R0, R0, 0x1, -R3 ;  /* 0x0000000100007824 */ /* 0x000fc800078e0a03 */
[----:B------:R-:W-:-:S06]  /*0e80*/  VIADD R5, R0, 0x7fe00000 ;  /* 0x7fe0000000057836 */ /* 0x000fcc0000000000 */
[----:B------:R-:W-:-:S10]  /*0e90*/  DMUL R16, R20, R4 ;  /* 0x0000000414107228 */ /* 0x000fd40000000000 */
[----:B------:R-:W-:-:S13]  /*0ea0*/  FSETP.GTU.AND P0, PT, |R17|, 1.469367938527859385e-39, PT ;  /* 0x001000001100780b */ /* 0x000fda0003f0c200 */
[----:B------:R-:W-:Y:S05]  /*0eb0*/  @P0 BRA `(.L_x_19) ;  /* 0x0000000000940947 */ /* 0x000fea0003800000 */
[----:B------:R-:W-:-:S06]  /*0ec0*/  DFMA R8, R20, -R8, R14 ;  /* 0x800000081408722b */ /* 0x000fcc000000000e */
[----:B------:R-:W-:-:S04]  /*0ed0*/  MOV R8, RZ ;  /* 0x000000ff00087202 */ /* 0x000fc80000000f00 */
[C---:B------:R-:W-:Y:S02]  /*0ee0*/  FSETP.NEU.AND P0, PT, R9.reuse, RZ, PT ;  /* 0x000000ff0900720b */ /* 0x040fe40003f0d000 */
[----:B------:R-:W-:-:S04]  /*0ef0*/  LOP3.LUT R11, R9, 0x80000000, R11, 0x48, !PT ;  /* 0x80000000090b7812 */ /* 0x000fc800078e480b */
[----:B------:R-:W-:-:S07]  /*0f00*/  LOP3.LUT R9, R11, R5, RZ, 0xfc, !PT ;  /* 0x000000050b097212 */ /* 0x000fce00078efcff */
[----:B------:R-:W-:Y:S05]  /*0f10*/  @!P0 BRA `(.L_x_19) ;  /* 0x00000000007c8947 */ /* 0x000fea0003800000 */
[----:B------:R-:W-:Y:S01]  /*0f20*/  IMAD.MOV R5, RZ, RZ, -R0 ;  /* 0x000000ffff057224 */ /* 0x000fe200078e0a00 */
[----:B------:R-:W-:Y:S01]  /*0f30*/  DMUL.RP R8, R20, R8 ;  /* 0x0000000814087228 */ /* 0x000fe20000008000 */
[----:B------:R-:W-:Y:S01]  /*0f40*/  IMAD.MOV.U32 R4, RZ, RZ, RZ ;  /* 0x000000ffff047224 */ /* 0x000fe200078e00ff */
[----:B------:R-:W-:-:S05]  /*0f50*/  IADD3 R3, PT, PT, -R0, -0x43300000, RZ ;  /* 0xbcd0000000037810 */ /* 0x000fca0007ffe1ff */
[----:B------:R-:W-:-:S03]  /*0f60*/  DFMA R4, R16, -R4, R20 ;  /* 0x800000041004722b */ /* 0x000fc60000000014 */
[----:B------:R-:W-:-:S07]  /*0f70*/  LOP3.LUT R11, R9, R11, RZ, 0x3c, !PT ;  /* 0x0000000b090b7212 */ /* 0x000fce00078e3cff */
[----:B------:R-:W-:-:S04]  /*0f80*/  FSETP.NEU.AND P0, PT, |R5|, R3, PT ;  /* 0x000000030500720b */ /* 0x000fc80003f0d200 */
[----:B------:R-:W-:Y:S02]  /*0f90*/  FSEL R16, R8, R16, !P0 ;  /* 0x0000001008107208 */ /* 0x000fe40004000000 */
[----:B------:R-:W-:Y:S01]  /*0fa0*/  FSEL R17, R11, R17, !P0 ;  /* 0x000000110b117208 */ /* 0x000fe20004000000 */
[----:B------:R-:W-:Y:S06]  /*0fb0*/  BRA `(.L_x_19) ;  /* 0x0000000000547947 */ /* 0x000fec0003800000 */
.L_x_18:
[----:B------:R-:W-:-:S14]  /*0fc0*/  DSETP.NAN.AND P0, PT, R12, R12, PT ;  /* 0x0000000c0c00722a */ /* 0x000fdc0003f08000 */
[----:B------:R-:W-:Y:S05]  /*0fd0*/  @P0 BRA `(.L_x_20) ;  /* 0x0000000000440947 */ /* 0x000fea0003800000 */
[----:B------:R-:W-:-:S14]  /*0fe0*/  DSETP.NAN.AND P0, PT, R10, R10, PT ;  /* 0x0000000a0a00722a */ /* 0x000fdc0003f08000 */
[----:B------:R-:W-:Y:S05]  /*0ff0*/  @P0 BRA `(.L_x_21) ;  /* 0x0000000000300947 */ /* 0x000fea0003800000 */
[----:B------:R-:W-:Y:S01]  /*1000*/  ISETP.NE.AND P0, PT, R5, R0, PT ;  /* 0x000000000500720c */ /* 0x000fe20003f05270 */
[----:B------:R-:W-:Y:S02]  /*1010*/  IMAD.MOV.U32 R16, RZ, RZ, 0x0 ;  /* 0x00000000ff107424 */ /* 0x000fe400078e00ff */
[----:B------:R-:W-:-:S10]  /*1020*/  IMAD.MOV.U32 R17, RZ, RZ, -0x80000 ;  /* 0xfff80000ff117424 */ /* 0x000fd400078e00ff */
[----:B------:R-:W-:Y:S05]  /*1030*/  @!P0 BRA `(.L_x_19) ;  /* 0x0000000000348947 */ /* 0x000fea0003800000 */
[----:B------:R-:W-:Y:S02]  /*1040*/  ISETP.NE.AND P0, PT, R5, 0x7ff00000, PT ;  /* 0x7ff000000500780c */ /* 0x000fe40003f05270 */
[----:B------:R-:W-:Y:S02]  /*1050*/  LOP3.LUT R17, R13, 0x80000000, R11, 0x48, !PT ;  /* 0x800000000d117812 */ /* 0x000fe400078e480b */
[----:B------:R-:W-:-:S13]  /*1060*/  ISETP.EQ.OR P0, PT, R0, RZ, !P0 ;  /* 0x000000ff0000720c */ /* 0x000fda0004702670 */
[----:B------:R-:W-:Y:S01]  /*1070*/  @P0 LOP3.LUT R0, R17, 0x7ff00000, RZ, 0xfc, !PT ;  /* 0x7ff0000011000812 */ /* 0x000fe200078efcff */
[----:B------:R-:W-:Y:S02]  /*1080*/  @!P0 IMAD.MOV.U32 R16, RZ, RZ, RZ ;  /* 0x000000ffff108224 */ /* 0x000fe400078e00ff */
[----:B------:R-:W-:Y:S02]  /*1090*/  @P0 IMAD.MOV.U32 R16, RZ, RZ, RZ ;  /* 0x000000ffff100224 */ /* 0x000fe400078e00ff */
[----:B------:R-:W-:Y:S01]  /*10a0*/  @P0 IMAD.MOV.U32 R17, RZ, RZ, R0 ;  /* 0x000000ffff110224 */ /* 0x000fe200078e0000 */
[----:B------:R-:W-:Y:S06]  /*10b0*/  BRA `(.L_x_19) ;  /* 0x0000000000147947 */ /* 0x000fec0003800000 */
.L_x_21:
[----:B------:R-:W-:Y:S01]  /*10c0*/  LOP3.LUT R17, R11, 0x80000, RZ, 0xfc, !PT ;  /* 0x000800000b117812 */ /* 0x000fe200078efcff */
[----:B------:R-:W-:Y:S01]  /*10d0*/  IMAD.MOV.U32 R16, RZ, RZ, R10 ;  /* 0x000000ffff107224 */ /* 0x000fe200078e000a */
[----:B------:R-:W-:Y:S06]  /*10e0*/  BRA `(.L_x_19) ;  /* 0x0000000000087947 */ /* 0x000fec0003800000 */
.L_x_20:
[----:B------:R-:W-:Y:S01]  /*10f0*/  LOP3.LUT R17, R13, 0x80000, RZ, 0xfc, !PT ;  /* 0x000800000d117812 */ /* 0x000fe200078efcff */
[----:B------:R-:W-:-:S07]  /*1100*/  IMAD.MOV.U32 R16, RZ, RZ, R12 ;  /* 0x000000ffff107224 */ /* 0x000fce00078e000c */
.L_x_19:
[----:B------:R-:W-:Y:S05]  /*1110*/  BSYNC.RECONVERGENT B2 ;  /* 0x0000000000027941 */ /* 0x000fea0003800200 */
.L_x_17:
[----:B------:R-:W-:Y:S02]  /*1120*/  IMAD.MOV.U32 R3, RZ, RZ, 0x0 ;  /* 0x00000000ff037424 */ /* 0x000fe400078e00ff */
[----:B------:R-:W-:Y:S02]  /*1130*/  IMAD.MOV.U32 R4, RZ, RZ, R16 ;  /* 0x000000ffff047224 */ /* 0x000fe400078e0010 */
[----:B------:R-:W-:Y:S01]  /*1140*/  IMAD.MOV.U32 R5, RZ, RZ, R17 ;  /* 0x000000ffff057224 */ /* 0x000fe200078e0011 */
[----:B------:R-:W-:Y:S06]  /*1150*/  RET.REL.NODEC R2 `(_Z9cal_pi_dpPdidii) ;  /* 0xffffffec02a87950 */ /* 0x000fec0003c3ffff */
.L_x_22:
[----:B------:R-:W-:-:S00]  /*1160*/  BRA `(.L_x_22) ;  /* 0xfffffffc00fc7947 */ /* 0x000fc0000383ffff */
[----:B------:R-:W-:-:S00]  /*1170*/  NOP ;  /* 0x0000000000007918 */ /* 0x000fc00000000000 */
        /* <DEDUP_REMOVED lines=8> */
.L_x_46:


//--------------------- .text._Z6cal_piPfifii     --------------------------
	.section	.text._Z6cal_piPfifii,"ax",@progbits
	.align	128
        .global         _Z6cal_piPfifii
        .type           _Z6cal_piPfifii,@function
        .size           _Z6cal_piPfifii,(.L_x_47 - _Z6cal_piPfifii)
        .other          _Z6cal_piPfifii,@"STO_CUDA_ENTRY STV_DEFAULT"
_Z6cal_piPfifii:
.text._Z6cal_piPfifii:
        /* <DEDUP_REMOVED lines=11> */
[----:B0-----:R-:W-:-:S05]  /*00b0*/  IMAD.WIDE R8, R6, 0x4, R8 ;  /* 0x0000000406087825 */ /* 0x001fca00078e0208 */
[----:B-1----:R0:W5:Y:S01]  /*00c0*/  LDG.E R5, desc[UR6][R8.64] ;  /* 0x0000000608057981 */ /* 0x002162000c1e1900 */
[----:B--2---:R-:W-:Y:S01]  /*00d0*/  UIMAD UR5, UR5, UR4, URZ ;  /* 0x00000004050572a4 */ /* 0x004fe2000f8e02ff */
[----:B------:R-:W-:Y:S01]  /*00e0*/  BSSY.RECONVERGENT B0, `(.L_x_23) ;  /* 0x0000044000007945 */ /* 0x000fe20003800200 */
[----:B------:R-:W1:Y:S04]  /*00f0*/  LDCU UR4, c[0x0][0x38c] ;  /* 0x00007180ff0477ac */ /* 0x000e680008000800 */
[----:B------:R-:W-:Y:S01]  /*0100*/  VIADD R0, R6, UR5 ;  /* 0x0000000506007c36 */ /* 0x000fe20008000000 */
[----:B------:R-:W-:Y:S01]  /*0110*/  ISETP.NE.U32.AND P2, PT, RZ, UR5, PT ;  /* 0x00000005ff007c0c */ /* 0x000fe2000bf45070 */
[----:B------:R-:W-:Y:S01]  /*0120*/  IMAD R11, RZ, RZ, -UR5 ;  /* 0x80000005ff0b7e24 */ /* 0x000fe2000f8e02ff */
[----:B------:R-:W2:Y:S02]  /*0130*/  I2F.U32.RP R10, UR5 ;  /* 0x00000005000a7d06 */ /* 0x000ea40008209000 */
[----:B------:R-:W-:-:S02]  /*0140*/  ISETP.GE.AND P0, PT, R0, UR8, PT ;  /* 0x0000000800007c0c */ /* 0x000fc4000bf06270 */
[----:B------:R-:W-:Y:S01]  /*0150*/  VIMNMX R7, PT, PT, R0, UR8, !PT ;  /* 0x0000000800077c48 */ /* 0x000fe2000ffe0100 */
[----:B------:R-:W-:Y:S01]  /*0160*/  UMOV UR8, 0x40100000 ;  /* 0x4010000000087882 */ /* 0x000fe20000000000 */
[----:B------:R-:W-:-:S04]  /*0170*/  SEL R4, RZ, 0x1, P0 ;  /* 0x00000001ff047807 */ /* 0x000fc80000000000 */
[----:B------:R-:W-:Y:S01]  /*0180*/  IADD3 R7, PT, PT, R7, -R0, -R4 ;  /* 0x8000000007077210 */ /* 0x000fe20007ffe804 */
[----:B--2---:R-:W2:Y:S02]  /*0190*/  MUFU.RCP R10, R10 ;  /* 0x0000000a000a7308 */ /* 0x004ea40000001000 */
[----:B--2---:R-:W-:-:S06]  /*01a0*/  VIADD R2, R10, 0xffffffe ;  /* 0x0ffffffe0a027836 */ /* 0x004fcc0000000000 */
[----:B------:R2:W3:Y:S02]  /*01b0*/  F2I.FTZ.U32.TRUNC.NTZ R3, R2 ;  /* 0x0000000200037305 */ /* 0x0004e4000021f000 */
[----:B--2---:R-:W-:Y:S02]  /*01c0*/  IMAD.MOV.U32 R2, RZ, RZ, RZ ;  /* 0x000000ffff027224 */ /* 0x004fe400078e00ff */
[----:B---3--:R-:W-:-:S04]  /*01d0*/  IMAD R11, R11, R3, RZ ;  /* 0x000000030b0b7224 */ /* 0x008fc800078e02ff */
[----:B------:R-:W-:-:S06]  /*01e0*/  IMAD.HI.U32 R10, R3, R11, R2 ;  /* 0x0000000b030a7227 */ /* 0x000fcc00078e0002 */
[----:B------:R-:W-:Y:S02]  /*01f0*/  IMAD.HI.U32 R3, R10, R7, RZ ;  /* 0x000000070a037227 */ /* 0x000fe400078e00ff */
[----:B-1----:R-:W1:Y:S01]  /*0200*/  F2F.F64.F32 R10, UR4 ;  /* 0x00000004000a7d10 */ /* 0x002e620008201800 */
[----:B------:R-:W-:Y:S01]  /*0210*/  UMOV UR4, URZ ;  /* 0x000000ff00047c82 */ /* 0x000fe20008000000 */
        /* <DEDUP_REMOVED lines=11> */
[----:B01----:R-:W-:Y:S05]  /*02d0*/  @!P0 BRA `(.L_x_24) ;  /* 0x0000000000908947 */ /* 0x003fea0003800000 */
[----:B------:R-:W-:-:S05]  /*02e0*/  VIADD R0, R7, 0x1 ;  /* 0x0000000107007836 */ /* 0x000fca0000000000 */
[----:B------:R-:W-:-:S05]  /*02f0*/  LOP3.LUT R0, R0, 0x3, RZ, 0xc0, !PT ;  /* 0x0000000300007812 */ /* 0x000fca00078ec0ff */
[----:B------:R-:W-:-:S07]  /*0300*/  IMAD.MOV R24, RZ, RZ, -R0 ;  /* 0x000000ffff187224 */ /* 0x000fce00078e0a00 */
.L_x_27:
[----:B0-----:R-:W0:Y:S01]  /*0310*/  I2F.F64 R2, R6 ;  /* 0x0000000600027312 */ /* 0x001e220000201c00 */
[----:B------:R-:W-:Y:S01]  /*0320*/  MOV R12, 0x1 ;  /* 0x00000001000c7802 */ /* 0x000fe20000000f00 */
[----:B------:R-:W-:Y:S01]  /*0330*/  VIADD R24, R24, 0x1 ;  /* 0x0000000118187836 */ /* 0x000fe20000000000 */
[----:B------:R-:W-:Y:S04]  /*0340*/  BSSY.RECONVERGENT B1, `(.L_x_25) ;  /* 0x0000018000017945 */ /* 0x000fe80003800200 */
[----:B------:R-:W-:Y:S01]  /*0350*/  ISETP.NE.AND P1, PT, R24, RZ, PT ;  /* 0x000000ff1800720c */ /* 0x000fe20003f25270 */
[----:B0-----:R-:W-:-:S08]  /*0360*/  DADD R2, R2, 0.5 ;  /* 0x3fe0000002027429 */ /* 0x001fd00000000000 */
[----:B------:R-:W-:-:S10]  /*0370*/  DMUL R2, R10, R2 ;  /* 0x000000020a027228 */ /* 0x000fd40000000000 */
[----:B------:R-:W0:Y:S02]  /*0380*/  F2F.F32.F64 R2, R2 ;  /* 0x0000000200027310 */ /* 0x000e240000301000 */
[----:B0-----:R-:W-:-:S06]  /*0390*/  FMUL R0, R2, R2 ;  /* 0x0000000202007220 */ /* 0x001fcc0000400000 */
[----:B------:R-:W0:Y:S02]  /*03a0*/  F2F.F64.F32 R14, R0 ;  /* 0x00000000000e7310 */ /* 0x000e240000201800 */
[----:B0-----:R-:W-:-:S06]  /*03b0*/  DADD R14, R14, 1 ;  /* 0x3ff000000e0e7429 */ /* 0x001fcc0000000000 */
        /* <DEDUP_REMOVED lines=11> */
[----:B-1----:R-:W-:Y:S05]  /*0470*/  @P0 BRA `(.L_x_26) ;  /* 0x0000000000100947 */ /* 0x002fea0003800000 */
[----:B------:R-:W-:-:S07]  /*0480*/  MOV R4, 0x4a0 ;  /* 0x000004a000047802 */ /* 0x000fce0000000f00 */
[----:B-----5:R-:W-:Y:S05]  /*0490*/  CALL.REL.NOINC `($__internal_1_$__cuda_sm20_div_rn_f64_full) ;  /* 0x0000000800187944 */ /* 0x020fea0003c00000 */
[----:B------:R-:W-:Y:S02]  /*04a0*/  IMAD.MOV.U32 R2, RZ, RZ, R12 ;  /* 0x000000ffff027224 */ /* 0x000fe400078e000c */
[----:B------:R-:W-:-:S07]  /*04b0*/  IMAD.MOV.U32 R3, RZ, RZ, R13 ;  /* 0x000000ffff037224 */ /* 0x000fce00078e000d */
.L_x_26:
[----:B------:R-:W-:Y:S05]  /*04c0*/  BSYNC.RECONVERGENT B1 ;  /* 0x0000000000017941 */ /* 0x000fea0003800200 */
.L_x_25:
[----:B-----5:R-:W0:Y:S01]  /*04d0*/  F2F.F64.F32 R4, R5 ;  /* 0x0000000500047310 */ /* 0x020e220000201800 */
[----:B------:R-:W-:Y:S01]  /*04e0*/  VIADD R6, R6, UR5 ;  /* 0x0000000506067c36 */ /* 0x000fe20008000000 */
[----:B0-----:R-:W-:-:S06]  /*04f0*/  DADD R2, R4, R2 ;  /* 0x0000000004027229 */ /* 0x001fcc0000000002 */
[----:B------:R0:W1:Y:S01]  /*0500*/  F2F.F32.F64 R5, R2 ;  /* 0x0000000200057310 */ /* 0x0000620000301000 */
[----:B------:R-:W-:Y:S05]  /*0510*/  @P1 BRA `(.L_x_27) ;  /* 0xfffffffc007c1947 */ /* 0x000fea000383ffff */
.L_x_24:
[----:B------:R-:W-:Y:S05]  /*0520*/  BSYNC.RECONVERGENT B0 ;  /* 0x0000000000007941 */ /* 0x000fea0003800200 */
.L_x_23:
[----:B------:R-:W-:Y:S01]  /*0530*/  ISETP.GE.U32.AND P0, PT, R7, 0x3, PT ;  /* 0x000000030700780c */ /* 0x000fe20003f06070 */
[----:B------:R-:W2:Y:S01]  /*0540*/  LDCU UR9, c[0x0][0x388] ;  /* 0x00007100ff0977ac */ /* 0x000ea20008000800 */
[----:B------:R-:W-:Y:S11]  /*0550*/  BSSY.RECONVERGENT B0, `(.L_x_28) ;  /* 0x0000078000007945 */ /* 0x000ff60003800200 */
[----:B------:R-:W-:Y:S05]  /*0560*/  @!P0 BRA `(.L_x_29) ;  /* 0x0000000400d88947 */ /* 0x000fea0003800000 */
.L_x_38:
[----:B0--3--:R-:W0:Y:S01]  /*0570*/  I2F.F64 R2, R6 ;  /* 0x0000000600027312 */ /* 0x009e220000201c00 */
[----:B------:R-:W-:Y:S01]  /*0580*/  IMAD.MOV.U32 R12, RZ, RZ, 0x1 ;  /* 0x00000001ff0c7424 */ /* 0x000fe200078e00ff */
[----:B------:R-:W-:Y:S01]  /*0590*/  BSSY.RECONVERGENT B1, `(.L_x_30) ;  /* 0x0000017000017945 */ /* 0x000fe20003800200 */
        /* <DEDUP_REMOVED lines=17> */
[----:B----4-:R-:W-:Y:S05]  /*06b0*/  @P0 BRA `(.L_x_31) ;  /* 0x0000000000100947 */ /* 0x010fea0003800000 */
[----:B------:R-:W-:-:S07]  /*06c0*/  MOV R4, 0x6e0 ;  /* 0x000006e000047802 */ /* 0x000fce0000000f00 */
[----:B-12--5:R-:W-:Y:S05]  /*06d0*/  CALL.REL.NOINC `($__internal_1_$__cuda_sm20_div_rn_f64_full) ;  /* 0x0000000400887944 */ /* 0x026fea0003c00000 */
[----:B------:R-:W-:Y:S02]  /*06e0*/  IMAD.MOV.U32 R2, RZ, RZ, R12 ;  /* 0x000000ffff027224 */ /* 0x000fe400078e000c */
[----:B------:R-:W-:-:S07]  /*06f0*/  IMAD.MOV.U32 R3, RZ, RZ, R13 ;  /* 0x000000ffff037224 */ /* 0x000fce00078e000d */
.L_x_31:
[----:B--2---:R-:W-:Y:S05]  /*0700*/  BSYNC.RECONVERGENT B1 ;  /* 0x0000000000017941 */ /* 0x004fea0003800200 */
.L_x_30:
[----:B------:R-:W-:Y:S01]  /*0710*/  VIADD R6, R6, UR5 ;  /* 0x0000000506067c36 */ /* 0x000fe20008000000 */
[----:B------:R-:W-:Y:S01]  /*0720*/  MOV R16, 0x1 ;  /* 0x0000000100107802 */ /* 0x000fe20000000f00 */
[----:B-1---5:R-:W0:Y:S01]  /*0730*/  F2F.F64.F32 R4, R5 ;  /* 0x0000000500047310 */ /* 0x022e220000201800 */
[----:B------:R-:W-:Y:S07]  /*0740*/  BSSY.RECONVERGENT B1, `(.L_x_32) ;  /* 0x0000018000017945 */ /* 0x000fee0003800200 */
[----:B------:R-:W1:Y:S01]  /*0750*/  I2F.F64 R12, R6 ;  /* 0x00000006000c7312 */ /* 0x000e620000201c00 */
[----:B0-----:R-:W-:-:S07]  /*0760*/  DADD R2, R4, R2 ;  /* 0x0000000004027229 */ /* 0x001fce0000000002 */
[----:B------:R-:W-:Y:S01]  /*0770*/  F2F.F32.F64 R7, R2 ;  /* 0x0000000200077310 */ /* 0x000fe20000301000 */
[----:B-1----:R-:W-:-:S08]  /*0780*/  DADD R12, R12, 0.5 ;  /* 0x3fe000000c0c7429 */ /* 0x002fd00000000000 */
        /* <DEDUP_REMOVED lines=18> */
[----:B------:R-:W-:Y:S05]  /*08b0*/  CALL.REL.NOINC `($__internal_1_$__cuda_sm20_div_rn_f64_full) ;  /* 0x0000000400107944 */ /* 0x000fea0003c00000 */
.L_x_33:
[----:B------:R-:W-:Y:S05]  /*08c0*/  BSYNC.RECONVERGENT B1 ;  /* 0x0000000000017941 */ /* 0x000fea0003800200 */
.L_x_32:
[----:B------:R-:W-:Y:S01]  /*08d0*/  VIADD R6, R6, UR5 ;  /* 0x0000000506067c36 */ /* 0x000fe20008000000 */
[----:B------:R-:W-:Y:S01]  /*08e0*/  BSSY.RECONVERGENT B1, `(.L_x_34) ;  /* 0x000001c000017945 */ /* 0x000fe20003800200 */
[----:B------:R-:W-:Y:S02]  /*08f0*/  IMAD.MOV.U32 R4, RZ, RZ, 0x1 ;  /* 0x00000001ff047424 */ /* 0x000fe400078e00ff */
[----:B------:R-:W0:Y:S02]  /*0900*/  I2F.F64 R2, R6 ;  /* 0x0000000600027312 */ /* 0x000e240000201c00 */
        /* <DEDUP_REMOVED lines=11> */
[----:B------:R-:W-:Y:S02]  /*09c0*/  DFMA R16, R16, R4, R16 ;  /* 0x000000041010722b */ /* 0x000fe40000000010 */
[----:B------:R-:W0:Y:S06]  /*09d0*/  F2F.F64.F32 R4, R7 ;  /* 0x0000000700047310 */ /* 0x000e2c0000201800 */
[----:B------:R-:W-:-:S08]  /*09e0*/  DMUL R2, R16, 4 ;  /* 0x4010000010027828 */ /* 0x000fd00000000000 */
[----:B------:R-:W-:Y:S02]  /*09f0*/  DFMA R18, -R14, R2, 4 ;  /* 0x401000000e12742b */ /* 0x000fe40000000102 */
[----:B0-----:R-:W-:-:S06]  /*0a00*/  DADD R4, R4, R12 ;  /* 0x0000000004047229 */ /* 0x001fcc000000000c */
[----:B------:R-:W-:-:S04]  /*0a10*/  DFMA R2, R16, R18, R2 ;  /* 0x000000121002722b */ /* 0x000fc80000000002 */
[----:B------:R0:W1:Y:S06]  /*0a20*/  F2F.F32.F64 R5, R4 ;  /* 0x0000000400057310 */ /* 0x00006c0000301000 */
[----:B------:R-:W-:-:S05]  /*0a30*/  FFMA R0, RZ, R15, R3 ;  /* 0x0000000fff007223 */ /* 0x000fca0000000003 */
[----:B------:R-:W-:-:S13]  /*0a40*/  FSETP.GT.AND P0, PT, |R0|, 1.469367938527859385e-39, PT ;  /* 0x001000000000780b */ /* 0x000fda0003f04200 */
[----:B01----:R-:W-:Y:S05]  /*0a50*/  @P0 BRA `(.L_x_35) ;  /* 0x0000000000100947 */ /* 0x003fea0003800000 */
[----:B------:R-:W-:-:S07]  /*0a60*/  MOV R4, 0xa80 ;  /* 0x00000a8000047802 */ /* 0x000fce0000000f00 */
[----:B------:R-:W-:Y:S05]  /*0a70*/  CALL.REL.NOINC `($__internal_1_$__cuda_sm20_div_rn_f64_full) ;  /* 0x0000000000a07944 */ /* 0x000fea0003c00000 */
[----:B------:R-:W-:Y:S02]  /*0a80*/  IMAD.MOV.U32 R2, RZ, RZ, R12 ;  /* 0x000000ffff027224 */ /* 0x000fe400078e000c */
[----:B------:R-:W-:-:S07]  /*0a90*/  IMAD.MOV.U32 R3, RZ, RZ, R13 ;  /* 0x000000ffff037224 */ /* 0x000fce00078e000d */
.L_x_35:
[----:B------:R-:W-:Y:S05]  /*0aa0*/  BSYNC.RECONVERGENT B1 ;  /* 0x0000000000017941 */ /* 0x000fea0003800200 */
.L_x_34:
[----:B------:R-:W-:Y:S01]  /*0ab0*/  VIADD R6, R6, UR5 ;  /* 0x0000000506067c36 */ /* 0x000fe20008000000 */
[----:B------:R-:W0:Y:S01]  /*0ac0*/  F2F.F64.F32 R4, R5 ;  /* 0x0000000500047310 */ /* 0x000e220000201800 */
[----:B------:R-:W-:Y:S01]  /*0ad0*/  IMAD.MOV.U32 R16, RZ, RZ, 0x1 ;  /* 0x00000001ff107424 */ /* 0x000fe200078e00ff */
[----:B------:R-:W-:Y:S06]  /*0ae0*/  BSSY.RECONVERGENT B1, `(.L_x_36) ;  /* 0x0000018000017945 */ /* 0x000fec0003800200 */
        /* <DEDUP_REMOVED lines=23> */
.L_x_37:
[----:B------:R-:W-:Y:S05]  /*0c60*/  BSYNC.RECONVERGENT B1 ;  /* 0x0000000000017941 */ /* 0x000fea0003800200 */
.L_x_36:
[----:B------:R-:W0:Y:S01]  /*0c70*/  F2F.F64.F32 R2, R7 ;  /* 0x0000000700027310 */ /* 0x000e220000201800 */
[----:B------:R-:W-:-:S05]  /*0c80*/  VIADD R6, R6, UR5 ;  /* 0x0000000506067c36 */ /* 0x000fca0008000000 */
[----:B------:R-:W-:Y:S01]  /*0c90*/  ISETP.GE.AND P0, PT, R6, UR9, PT ;  /* 0x0000000906007c0c */ /* 0x000fe2000bf06270 */
[----:B0-----:R-:W-:-:S06]  /*0ca0*/  DADD R2, R2, R12 ;  /* 0x0000000002027229 */ /* 0x001fcc000000000c */
[----:B------:R3:W4:Y:S06]  /*0cb0*/  F2F.F32.F64 R5, R2 ;  /* 0x0000000200057310 */ /* 0x00072c0000301000 */
[----:B------:R-:W-:Y:S05]  /*0cc0*/  @!P0 BRA `(.L_x_38) ;  /* 0xfffffff800288947 */ /* 0x000fea000383ffff */
.L_x_29:
[----:B--2---:R-:W-:Y:S05]  /*0cd0*/  BSYNC.RECONVERGENT B0 ;  /* 0x0000000000007941 */ /* 0x004fea0003800200 */
.L_x_28:
[----:B-1--45:R-:W-:Y:S01]  /*0ce0*/  STG.E desc[UR6][R8.64], R5 ;  /* 0x0000000508007986 */ /* 0x032fe2000c101906 */
[----:B------:R-:W-:Y:S05]  /*0cf0*/  EXIT ;  /* 0x000000000000794d */ /* 0x000fea0003800000 */
        .weak           $__internal_1_$__cuda_sm20_div_rn_f64_full
        .type           $__internal_1_$__cuda_sm20_div_rn_f64_full,@function
        .size           $__internal_1_$__cuda_sm20_div_rn_f64_full,(.L_x_47 - $__internal_1_$__cuda_sm20_div_rn_f64_full)
$__internal_1_$__cuda_sm20_div_rn_f64_full:
[C---:B------:R-:W-:Y:S01]  /*0d00*/  FSETP.GEU.AND P0, PT, |R15|.reuse, 1.469367938527859385e-39, PT ;  /* 0x001000000f00780b */ /* 0x040fe20003f0e200 */
[----:B------:R-:W-:Y:S01]  /*0d10*/  IMAD.U32 R17, RZ, RZ, UR8 ;  /* 0x00000008ff117e24 */ /* 0x000fe2000f8e00ff */
[C---:B------:R-:W-:Y:S01]  /*0d20*/  LOP3.LUT R12, R15.reuse, 0x800fffff, RZ, 0xc0, !PT ;  /* 0x800fffff0f0c7812 */ /* 0x040fe200078ec0ff */
[----:B------:R-:W-:Y:S01]  /*0d30*/  IMAD.U32 R16, RZ, RZ, UR4 ;  /* 0x00000004ff107e24 */ /* 0x000fe2000f8e00ff */
[----:B------:R-:W-:Y:S02]  /*0d40*/  MOV R2, 0x1 ;  /* 0x0000000100027802 */ /* 0x000fe40000000f00 */
[----:B------:R-:W-:Y:S01]  /*0d50*/  LOP3.LUT R13, R12, 0x3ff00000, RZ, 0xfc, !PT ;  /* 0x3ff000000c0d7812 */ /* 0x000fe200078efcff */
[----:B------:R-:W-:Y:S01]  /*0d60*/  IMAD.MOV.U32 R12, RZ, RZ, R14 ;  /* 0x000000ffff0c7224 */ /* 0x000fe200078e000e */
[----:B------:R-:W-:Y:S01]  /*0d70*/  LOP3.LUT R26, R15, 0x7ff00000, RZ, 0xc0, !PT ;  /* 0x7ff000000f1a7812 */ /* 0x000fe200078ec0ff */
[----:B------:R-:W-:-:S04]  /*0d80*/  IMAD.MOV.U32 R18, RZ, RZ, R16 ;  /* 0x000000ffff127224 */ /* 0x000fc800078e0010 */
[----:B------:R-:W-:-:S06]  /*0d90*/  @!P0 DMUL R12, R14, 8.98846567431157953865e+307 ;  /* 0x7fe000000e0c8828 */ /* 0x000fcc0000000000 */
[----:B------:R-:W0:Y:S02]  /*0da0*/  MUFU.RCP64H R3, R13 ;  /* 0x0000000d00037308 */ /* 0x000e240000001800 */
[----:B0-----:R-:W-:-:S08]  /*0db0*/  DFMA R20, R2, -R12, 1 ;  /* 0x3ff000000214742b */ /* 0x001fd0000000080c */
[----:B------:R-:W-:-:S08]  /*0dc0*/  DFMA R20, R20, R20, R20 ;  /* 0x000000141414722b */ /* 0x000fd00000000014 */
[----:B------:R-:W-:Y:S01]  /*0dd0*/  DFMA R20, R2, R20, R2 ;  /* 0x000000140214722b */ /* 0x000fe20000000002 */
[----:B------:R-:W-:Y:S01]  /*0de0*/  LOP3.LUT R3, R17, 0x7ff00000, RZ, 0xc0, !PT ;  /* 0x7ff0000011037812 */ /* 0x000fe200078ec0ff */
[----:B------:R-:W-:-:S03]  /*0df0*/  IMAD.MOV.U32 R2, RZ, RZ, 0x1ca00000 ;  /* 0x1ca00000ff027424 */ /* 0x000fc600078e00ff */
[----:B------:R-:W-:Y:S01]  /*0e00*/  ISETP.GE.U32.AND P2, PT, R3, R26, PT ;  /* 0x0000001a0300720c */ /* 0x000fe20003f46070 */
[----:B------:R-:W-:Y:S02]  /*0e10*/  IMAD.MOV.U32 R0, RZ, RZ, R3 ;  /* 0x000000ffff007224 */ /* 0x000fe400078e0003 */
[----:B------:R-:W-:Y:S01]  /*0e20*/  DFMA R28, R20, -R12, 1 ;  /* 0x3ff00000141c742b */ /* 0x000fe2000000080c */
[----:B------:R-:W-:Y:S02]  /*0e30*/  SEL R19, R2, 0x63400000, !P2 ;  /* 0x6340000002137807 */ /* 0x000fe40005000000 */
[----:B------:R-:W-:Y:S02]  /*0e40*/  FSETP.GEU.AND P2, PT, |R17|, 1.469367938527859385e-39, PT ;  /* 0x001000001100780b */ /* 0x000fe40003f4e200 */
[----:B------:R-:W-:-:S03]  /*0e50*/  LOP3.LUT R19, R19, 0x800fffff, R17, 0xf8, !PT ;  /* 0x800fffff13137812 */ /* 0x000fc600078ef811 */
[----:B------:R-:W-:-:S08]  /*0e60*/  DFMA R28, R20, R28, R20 ;  /* 0x0000001c141c722b */ /* 0x000fd00000000014 */
[----:B------:R-:W-:Y:S05]  /*0e70*/  @P2 BRA `(.L_x_39) ;  /* 0x0000000000202947 */ /* 0x000fea0003800000 */
[----:B------:R-:W-:Y:S01]  /*0e80*/  LOP3.LUT R0, R15, 0x7ff00000, RZ, 0xc0, !PT ;  /* 0x7ff000000f007812 */ /* 0x000fe200078ec0ff */
[----:B------:R-:W-:-:S03]  /*0e90*/  IMAD.MOV.U32 R20, RZ, RZ, RZ ;  /* 0x000000ffff147224 */ /* 0x000fc600078e00ff */
[----:B------:R-:W-:-:S04]  /*0ea0*/  ISETP.GE.U32.AND P2, PT, R3, R0, PT ;  /* 0x000000000300720c */ /* 0x000fc80003f46070 */
[----:B------:R-:W-:-:S04]  /*0eb0*/  SEL R21, R2, 0x63400000, !P2 ;  /* 0x6340000002157807 */ /* 0x000fc80005000000 */
[----:B------:R-:W-:-:S04]  /*0ec0*/  LOP3.LUT R21, R21, 0x80000000, R17, 0xf8, !PT ;  /* 0x8000000015157812 */ /* 0x000fc800078ef811 */
[----:B------:R-:W-:-:S06]  /*0ed0*/  LOP3.LUT R21, R21, 0x100000, RZ, 0xfc, !PT ;  /* 0x0010000015157812 */ /* 0x000fcc00078efcff */
[----:B------:R-:W-:-:S10]  /*0ee0*/  DFMA R18, R18, 2, -R20 ;  /* 0x400000001212782b */ /* 0x000fd40000000814 */
[----:B------:R-:W-:-:S07]  /*0ef0*/  LOP3.LUT R0, R19, 0x7ff00000, RZ, 0xc0, !PT ;  /* 0x7ff0000013007812 */ /* 0x000fce00078ec0ff */
.L_x_39:
[----:B------:R-:W-:Y:S01]  /*0f00*/  DMUL R20, R28, R18 ;  /* 0x000000121c147228 */ /* 0x000fe20000000000 */
[----:B------:R-:W-:Y:S01]  /*0f10*/  @!P0 LOP3.LUT R26, R13, 0x7ff00000, RZ, 0xc0, !PT ;  /* 0x7ff000000d1a8812 */ /* 0x000fe200078ec0ff */
[----:B------:R-:W-:Y:S06]  /*0f20*/  BSSY.RECONVERGENT B2, `(.L_x_40) ;  /* 0x0000038000027945 */ /* 0x000fec0003800200 */
[----:B------:R-:W-:-:S08]  /*0f30*/  DFMA R22, R20, -R12, R18 ;  /* 0x8000000c1416722b */ /* 0x000fd00000000012 */
[----:B------:R-:W-:Y:S01]  /*0f40*/  DFMA R22, R28, R22, R20 ;  /* 0x000000161c16722b */ /* 0x000fe20000000014 */
[----:B------:R-:W-:Y:S02]  /*0f50*/  VIADD R20, R0, 0xffffffff ;  /* 0xffffffff00147836 */ /* 0x000fe40000000000 */
[----:B------:R-:W-:-:S03]  /*0f60*/  VIADD R21, R26, 0xffffffff ;  /* 0xffffffff1a157836 */ /* 0x000fc60000000000 */
[----:B------:R-:W-:-:S04]  /*0f70*/  ISETP.GT.U32.AND P0, PT, R20, 0x7feffffe, PT ;  /* 0x7feffffe1400780c */ /* 0x000fc80003f04070 */
[----:B------:R-:W-:-:S13]  /*0f80*/  ISETP.GT.U32.OR P0, PT, R21, 0x7feffffe, P0 ;  /* 0x7feffffe1500780c */ /* 0x000fda0000704470 */
[----:B------:R-:W-:Y:S05]  /*0f90*/  @P0 BRA `(.L_x_41) ;  /* 0x00000000006c0947 */ /* 0x000fea0003800000 */
[----:B------:R-:W-:-:S04]  /*0fa0*/  LOP3.LUT R16, R15, 0x7ff00000, RZ, 0xc0, !PT ;  /* 0x7ff000000f107812 */ /* 0x000fc800078ec0ff */
[CC--:B------:R-:W-:Y:S02]  /*0fb0*/  VIADDMNMX R0, R3.reuse, -R16.reuse, 0xb9600000, !PT ;  /* 0xb960000003007446 */ /* 0x0c0fe40007800910 */
[----:B------:R-:W-:Y:S01]  /*0fc0*/  ISETP.GE.U32.AND P0, PT, R3, R16, PT ;  /* 0x000000100300720c */ /* 0x000fe20003f06070 */
[----:B------:R-:W-:Y:S01]  /*0fd0*/  IMAD.MOV.U32 R16, RZ, RZ, RZ ;  /* 0x000000ffff107224 */ /* 0x000fe200078e00ff */
[----:B------:R-:W-:Y:S02]  /*0fe0*/  VIMNMX R0, PT, PT, R0, 0x46a00000, PT ;  /* 0x46a0000000007848 */ /* 0x000fe40003fe0100 */
[----:B------:R-:W-:-:S04]  /*0ff0*/  SEL R3, R2, 0x63400000, !P0 ;  /* 0x6340000002037807 */ /* 0x000fc80004000000 */
[----:B------:R-:W-:-:S05]  /*1000*/  IADD3 R0, PT, PT, -R3, R0, RZ ;  /* 0x0000000003007210 */ /* 0x000fca0007ffe1ff */
[----:B------:R-:W-:-:S06]  /*1010*/  VIADD R17, R0, 0x7fe00000 ;  /* 0x7fe0000000117836 */ /* 0x000fcc0000000000 */
[----:B------:R-:W-:-:S10]  /*1020*/  DMUL R2, R22, R16 ;  /* 0x0000001016027228 */ /* 0x000fd40000000000 */
[----:B------:R-:W-:-:S13]  /*1030*/  FSETP.GTU.AND P0, PT, |R3|, 1.469367938527859385e-39, PT ;  /* 0x001000000300780b */ /* 0x000fda0003f0c200 */
[----:B------:R-:W-:Y:S05]  /*1040*/  @P0 BRA `(.L_x_42) ;  /* 0x0000000000940947 */ /* 0x000fea0003800000 */
[----:B------:R-:W-:Y:S01]  /*1050*/  DFMA R12, R22, -R12, R18 ;  /* 0x8000000c160c722b */ /* 0x000fe20000000012 */
[----:B------:R-:W-:-:S09]  /*1060*/  IMAD.MOV.U32 R16, RZ, RZ, RZ ;  /* 0x000000ffff107224 */ /* 0x000fd200078e00ff */
[C---:B------:R-:W-:Y:S02]  /*1070*/  FSETP.NEU.AND P0, PT, R13.reuse, RZ, PT ;  /* 0x000000ff0d00720b */ /* 0x040fe40003f0d000 */
[----:B------:R-:W-:-:S04]  /*1080*/  LOP3.LUT R15, R13, 0x80000000, R15, 0x48, !PT ;  /* 0x800000000d0f7812 */ /* 0x000fc800078e480f */
[----:B------:R-:W-:-:S07]  /*1090*/  LOP3.LUT R17, R15, R17, RZ, 0xfc, !PT ;  /* 0x000000110f117212 */ /* 0x000fce00078efcff */
[----:B------:R-:W-:Y:S05]  /*10a0*/  @!P0 BRA `(.L_x_42) ;  /* 0x00000000007c8947 */ /* 0x000fea0003800000 */
[----:B------:R-:W-:Y:S01]  /*10b0*/  IMAD.MOV R13, RZ, RZ, -R0 ;  /* 0x000000ffff0d7224 */ /* 0x000fe200078e0a00 */
[----:B------:R-:W-:Y:S01]  /*10c0*/  DMUL.RP R16, R22, R16 ;  /* 0x0000001016107228 */ /* 0x000fe20000008000 */
[----:B------:R-:W-:-:S06]  /*10d0*/  IMAD.MOV.U32 R12, RZ, RZ, RZ ;  /* 0x000000ffff0c7224 */ /* 0x000fcc00078e00ff */
[----:B------:R-:W-:-:S03]  /*10e0*/  DFMA R12, R2, -R12, R22 ;  /* 0x8000000c020c722b */ /* 0x000fc60000000016 */
[----:B------:R-:W-:-:S03]  /*10f0*/  LOP3.LUT R15, R17, R15, RZ, 0x3c, !PT ;  /* 0x0000000f110f7212 */ /* 0x000fc600078e3cff */
[----:B------:R-:W-:-:S04]  /*1100*/  IADD3 R12, PT, PT, -R0, -0x43300000, RZ ;  /* 0xbcd00000000c7810 */ /* 0x000fc80007ffe1ff */
[----:B------:R-:W-:-:S04]  /*1110*/  FSETP.NEU.AND P0, PT, |R13|, R12, PT ;  /* 0x0000000c0d00720b */ /* 0x000fc80003f0d200 */
[----:B------:R-:W-:Y:S02]  /*1120*/  FSEL R2, R16, R2, !P0 ;  /* 0x0000000210027208 */ /* 0x000fe40004000000 */
[----:B------:R-:W-:Y:S01]  /*1130*/  FSEL R3, R15, R3, !P0 ;  /* 0x000000030f037208 */ /* 0x000fe20004000000 */
[----:B------:R-:W-:Y:S06]  /*1140*/  BRA `(.L_x_42) ;  /* 0x0000000000547947 */ /* 0x000fec0003800000 */
.L_x_41:
        /* <DEDUP_REMOVED lines=12> */
[----:B------:R-:W-:Y:S01]  /*1210*/  @!P0 IMAD.MOV.U32 R2, RZ, RZ, RZ ;  /* 0x000000ffff028224 */ /* 0x000fe200078e00ff */
[----:B------:R-:W-:-:S03]  /*1220*/  @P0 MOV R2, RZ ;  /* 0x000000ff00020202 */ /* 0x000fc60000000f00 */
[----:B------:R-:W-:Y:S01]  /*1230*/  @P0 IMAD.MOV.U32 R3, RZ, RZ, R0 ;  /* 0x000000ffff030224 */ /* 0x000fe200078e0000 */
[----:B------:R-:W-:Y:S06]  /*1240*/  BRA `(.L_x_42) ;  /* 0x0000000000147947 */ /* 0x000fec0003800000 */
.L_x_44:
[----:B------:R-:W-:Y:S01]  /*1250*/  LOP3.LUT R3, R15, 0x80000, RZ, 0xfc, !PT ;  /* 0x000800000f037812 */ /* 0x000fe200078efcff */
[----:B------:R-:W-:Y:S01]  /*1260*/  IMAD.MOV.U32 R2, RZ, RZ, R14 ;  /* 0x000000ffff027224 */ /* 0x000fe200078e000e */
[----:B------:R-:W-:Y:S06]  /*1270*/  BRA `(.L_x_42) ;  /* 0x0000000000087947 */ /* 0x000fec0003800000 */
.L_x_43:
[----:B------:R-:W-:Y:S01]  /*1280*/  LOP3.LUT R3, R17, 0x80000, RZ, 0xfc, !PT ;  /* 0x0008000011037812 */ /* 0x000fe200078efcff */
[----:B------:R-:W-:-:S07]  /*1290*/  IMAD.MOV.U32 R2, RZ, RZ, R16 ;  /* 0x000000ffff027224 */ /* 0x000fce00078e0010 */
.L_x_42:
[----:B------:R-:W-:Y:S05]  /*12a0*/  BSYNC.RECONVERGENT B2 ;  /* 0x0000000000027941 */ /* 0x000fea0003800200 */
.L_x_40:
[----:B------:R-:W-:Y:S02]  /*12b0*/  IMAD.MOV.U32 R12, RZ, RZ, R2 ;  /* 0x000000ffff0c7224 */ /* 0x000fe400078e0002 */
[----:B------:R-:W-:Y:S02]  /*12c0*/  IMAD.MOV.U32 R13, RZ, RZ, R3 ;  /* 0x000000ffff0d7224 */ /* 0x000fe400078e0003 */
[----:B------:R-:W-:Y:S02]  /*12d0*/  IMAD.MOV.U32 R2, RZ, RZ, R4 ;  /* 0x000000ffff027224 */ /* 0x000fe400078e0004 */
[----:B------:R-:W-:-:S04]  /*12e0*/  IMAD.MOV.U32 R3, RZ, RZ, 0x0 ;  /* 0x00000000ff037424 */ /* 0x000fc800078e00ff */
[----:B------:R-:W-:Y:S05]  /*12f0*/  RET.REL.NODEC R2 `(_Z6cal_piPfifii) ;  /* 0xffffffec02407950 */ /* 0x000fea0003c3ffff */
.L_x_45:
        /* <DEDUP_REMOVED lines=16> */
.L_x_47:


//--------------------- .nv.shared.reserved.0     --------------------------
	.section	.nv.shared.reserved.0,"aw",@nobits
	.weak		__nv_reservedSMEM_offset_0_alias
	.size		__nv_reservedSMEM_offset_0_alias, 0, 64
	.other		__nv_reservedSMEM_offset_0_alias,@"STO_CUDA_RESERVED_SHARED STV_DEFAULT"
__nv_reservedSMEM_offset_0_alias:
	.zero		0
	.zero		64


//--------------------- .nv.constant0._Z9cal_pi_dpPdidii --------------------------
	.section	.nv.constant0._Z9cal_pi_dpPdidii,"a",@progbits
	.sectionflags	@""
	.align	4
.nv.constant0._Z9cal_pi_dpPdidii:
	.zero		928


//--------------------- .nv.constant0._Z6cal_piPfifii --------------------------
	.section	.nv.constant0._Z6cal_piPfifii,"a",@progbits
	.sectionflags	@""
	.align	4
.nv.constant0._Z6cal_piPfifii:
	.zero		920


//--------------------- SYMBOLS --------------------------

	.type		.nv.reservedSmem.offset0,@object
	.size		.nv.reservedSmem.offset0,0x4
